//
// Generated by NVIDIA NVVM Compiler
//
// Compiler Build ID: CL-36424714
// Cuda compilation tools, release 13.0, V13.0.88
// Based on NVVM 20.0.0
//

.version 9.0
.target sm_100
.address_size 64

	// .globl	_Z15MatrixMulKernelPfS_S_i
// _ZZ20TiledMatrixMulKernelPfS_S_iE6M_tile has been demoted
// _ZZ20TiledMatrixMulKernelPfS_S_iE6N_tile has been demoted

.visible .entry _Z15MatrixMulKernelPfS_S_i(
	.param .u64 .ptr .align 1 _Z15MatrixMulKernelPfS_S_i_param_0,
	.param .u64 .ptr .align 1 _Z15MatrixMulKernelPfS_S_i_param_1,
	.param .u64 .ptr .align 1 _Z15MatrixMulKernelPfS_S_i_param_2,
	.param .u32 _Z15MatrixMulKernelPfS_S_i_param_3
)
{
	.reg .pred 	%p<10>;
	.reg .b32 	%r<40>;
	.reg .b32 	%f<67>;
	.reg .b64 	%rd<67>;

	ld.param.u64 	%rd14, [_Z15MatrixMulKernelPfS_S_i_param_0];
	ld.param.u64 	%rd15, [_Z15MatrixMulKernelPfS_S_i_param_1];
	ld.param.u32 	%r18, [_Z15MatrixMulKernelPfS_S_i_param_3];
	cvta.to.global.u64 	%rd1, %rd15;
	cvta.to.global.u64 	%rd2, %rd14;
	mov.u32 	%r19, %ctaid.y;
	mov.u32 	%r20, %ntid.y;
	mov.u32 	%r21, %tid.y;
	mad.lo.s32 	%r1, %r19, %r20, %r21;
	mov.u32 	%r22, %ctaid.x;
	mov.u32 	%r23, %ntid.x;
	mov.u32 	%r24, %tid.x;
	mad.lo.s32 	%r2, %r22, %r23, %r24;
	max.s32 	%r25, %r1, %r2;
	setp.ge.s32 	%p1, %r25, %r18;
	@%p1 bra 	$L__BB0_13;
	mul.lo.s32 	%r3, %r18, %r1;
	and.b32  	%r4, %r18, 7;
	setp.lt.u32 	%p2, %r18, 8;
	mov.f32 	%f66, 0f00000000;
	mov.b32 	%r38, 0;
	@%p2 bra 	$L__BB0_4;
	and.b32  	%r38, %r18, 2147483640;
	neg.s32 	%r36, %r38;
	mul.wide.s32 	%rd16, %r18, 4;
	add.s64 	%rd3, %rd1, %rd16;
	shl.b32 	%r7, %r18, 3;
	mul.wide.s32 	%rd17, %r18, 8;
	add.s64 	%rd4, %rd1, %rd17;
	mul.wide.s32 	%rd18, %r18, 12;
	add.s64 	%rd5, %rd1, %rd18;
	mul.wide.s32 	%rd19, %r18, 16;
	add.s64 	%rd6, %rd1, %rd19;
	mul.wide.s32 	%rd20, %r18, 20;
	add.s64 	%rd7, %rd1, %rd20;
	mul.wide.s32 	%rd21, %r18, 24;
	add.s64 	%rd8, %rd1, %rd21;
	mul.wide.s32 	%rd22, %r18, 28;
	add.s64 	%rd9, %rd1, %rd22;
	mul.wide.u32 	%rd23, %r3, 4;
	add.s64 	%rd24, %rd23, %rd2;
	add.s64 	%rd66, %rd24, 16;
	mov.f32 	%f66, 0f00000000;
	mov.u32 	%r35, %r2;
$L__BB0_3:
	.pragma "nounroll";
	mul.wide.s32 	%rd25, %r35, 4;
	add.s64 	%rd26, %rd3, %rd25;
	add.s64 	%rd27, %rd4, %rd25;
	add.s64 	%rd28, %rd5, %rd25;
	add.s64 	%rd29, %rd6, %rd25;
	add.s64 	%rd30, %rd7, %rd25;
	add.s64 	%rd31, %rd8, %rd25;
	add.s64 	%rd32, %rd9, %rd25;
	add.s64 	%rd33, %rd1, %rd25;
	ld.global.f32 	%f16, [%rd66+-16];
	ld.global.f32 	%f17, [%rd33];
	fma.rn.f32 	%f18, %f16, %f17, %f66;
	ld.global.f32 	%f19, [%rd66+-12];
	ld.global.f32 	%f20, [%rd26];
	fma.rn.f32 	%f21, %f19, %f20, %f18;
	ld.global.f32 	%f22, [%rd66+-8];
	ld.global.f32 	%f23, [%rd27];
	fma.rn.f32 	%f24, %f22, %f23, %f21;
	ld.global.f32 	%f25, [%rd66+-4];
	ld.global.f32 	%f26, [%rd28];
	fma.rn.f32 	%f27, %f25, %f26, %f24;
	ld.global.f32 	%f28, [%rd66];
	ld.global.f32 	%f29, [%rd29];
	fma.rn.f32 	%f30, %f28, %f29, %f27;
	ld.global.f32 	%f31, [%rd66+4];
	ld.global.f32 	%f32, [%rd30];
	fma.rn.f32 	%f33, %f31, %f32, %f30;
	ld.global.f32 	%f34, [%rd66+8];
	ld.global.f32 	%f35, [%rd31];
	fma.rn.f32 	%f36, %f34, %f35, %f33;
	ld.global.f32 	%f37, [%rd66+12];
	ld.global.f32 	%f38, [%rd32];
	fma.rn.f32 	%f66, %f37, %f38, %f36;
	add.s32 	%r36, %r36, 8;
	add.s32 	%r35, %r35, %r7;
	add.s64 	%rd66, %rd66, 32;
	setp.ne.s32 	%p3, %r36, 0;
	@%p3 bra 	$L__BB0_3;
$L__BB0_4:
	setp.eq.s32 	%p4, %r4, 0;
	@%p4 bra 	$L__BB0_12;
	and.b32  	%r13, %r18, 3;
	setp.lt.u32 	%p5, %r4, 4;
	@%p5 bra 	$L__BB0_7;
	add.s32 	%r27, %r38, %r3;
	mul.wide.u32 	%rd34, %r27, 4;
	add.s64 	%rd35, %rd2, %rd34;
	ld.global.f32 	%f40, [%rd35];
	mad.lo.s32 	%r28, %r38, %r18, %r2;
	mul.wide.s32 	%rd36, %r28, 4;
	add.s64 	%rd37, %rd1, %rd36;
	ld.global.f32 	%f41, [%rd37];
	fma.rn.f32 	%f42, %f40, %f41, %f66;
	cvt.u64.u32 	%rd38, %r3;
	cvt.u64.u32 	%rd39, %r38;
	add.s64 	%rd40, %rd39, %rd38;
	shl.b64 	%rd41, %rd40, 2;
	add.s64 	%rd42, %rd2, %rd41;
	ld.global.f32 	%f43, [%rd42+4];
	mul.wide.s32 	%rd43, %r18, 4;
	add.s64 	%rd44, %rd37, %rd43;
	ld.global.f32 	%f44, [%rd44];
	fma.rn.f32 	%f45, %f43, %f44, %f42;
	ld.global.f32 	%f46, [%rd42+8];
	add.s64 	%rd45, %rd44, %rd43;
	ld.global.f32 	%f47, [%rd45];
	fma.rn.f32 	%f48, %f46, %f47, %f45;
	ld.global.f32 	%f49, [%rd42+12];
	add.s64 	%rd46, %rd45, %rd43;
	ld.global.f32 	%f50, [%rd46];
	fma.rn.f32 	%f66, %f49, %f50, %f48;
	add.s32 	%r38, %r38, 4;
$L__BB0_7:
	setp.eq.s32 	%p6, %r13, 0;
	@%p6 bra 	$L__BB0_12;
	setp.eq.s32 	%p7, %r13, 1;
	@%p7 bra 	$L__BB0_10;
	add.s32 	%r29, %r38, %r3;
	mul.wide.u32 	%rd47, %r29, 4;
	add.s64 	%rd48, %rd2, %rd47;
	ld.global.f32 	%f52, [%rd48];
	mad.lo.s32 	%r30, %r38, %r18, %r2;
	mul.wide.s32 	%rd49, %r30, 4;
	add.s64 	%rd50, %rd1, %rd49;
	ld.global.f32 	%f53, [%rd50];
	fma.rn.f32 	%f54, %f52, %f53, %f66;
	cvt.u64.u32 	%rd51, %r3;
	cvt.u64.u32 	%rd52, %r38;
	add.s64 	%rd53, %rd52, %rd51;
	shl.b64 	%rd54, %rd53, 2;
	add.s64 	%rd55, %rd2, %rd54;
	ld.global.f32 	%f55, [%rd55+4];
	mul.wide.s32 	%rd56, %r18, 4;
	add.s64 	%rd57, %rd50, %rd56;
	ld.global.f32 	%f56, [%rd57];
	fma.rn.f32 	%f66, %f55, %f56, %f54;
	add.s32 	%r38, %r38, 2;
$L__BB0_10:
	and.b32  	%r31, %r18, 1;
	setp.eq.b32 	%p8, %r31, 1;
	not.pred 	%p9, %p8;
	@%p9 bra 	$L__BB0_12;
	add.s32 	%r32, %r38, %r3;
	mul.wide.u32 	%rd58, %r32, 4;
	add.s64 	%rd59, %rd2, %rd58;
	ld.global.f32 	%f57, [%rd59];
	mad.lo.s32 	%r33, %r38, %r18, %r2;
	mul.wide.s32 	%rd60, %r33, 4;
	add.s64 	%rd61, %rd1, %rd60;
	ld.global.f32 	%f58, [%rd61];
	fma.rn.f32 	%f66, %f57, %f58, %f66;
$L__BB0_12:
	ld.param.u64 	%rd65, [_Z15MatrixMulKernelPfS_S_i_param_2];
	add.s32 	%r34, %r3, %r2;
	cvta.to.global.u64 	%rd62, %rd65;
	mul.wide.s32 	%rd63, %r34, 4;
	add.s64 	%rd64, %rd62, %rd63;
	st.global.f32 	[%rd64], %f66;
$L__BB0_13:
	ret;

}
	// .globl	_Z20TiledMatrixMulKernelPfS_S_i
.visible .entry _Z20TiledMatrixMulKernelPfS_S_i(
	.param .u64 .ptr .align 1 _Z20TiledMatrixMulKernelPfS_S_i_param_0,
	.param .u64 .ptr .align 1 _Z20TiledMatrixMulKernelPfS_S_i_param_1,
	.param .u64 .ptr .align 1 _Z20TiledMatrixMulKernelPfS_S_i_param_2,
	.param .u32 _Z20TiledMatrixMulKernelPfS_S_i_param_3
)
{
	.reg .pred 	%p<19>;
	.reg .b32 	%r<71>;
	.reg .b32 	%f<127>;
	.reg .b64 	%rd<19>;
	// demoted variable
	.shared .align 4 .b8 _ZZ20TiledMatrixMulKernelPfS_S_iE6M_tile[400];
	// demoted variable
	.shared .align 4 .b8 _ZZ20TiledMatrixMulKernelPfS_S_iE6N_tile[400];
	ld.param.u64 	%rd5, [_Z20TiledMatrixMulKernelPfS_S_i_param_0];
	ld.param.u64 	%rd6, [_Z20TiledMatrixMulKernelPfS_S_i_param_1];
	ld.param.u64 	%rd4, [_Z20TiledMatrixMulKernelPfS_S_i_param_2];
	ld.param.u32 	%r35, [_Z20TiledMatrixMulKernelPfS_S_i_param_3];
	cvta.to.global.u64 	%rd1, %rd6;
	cvta.to.global.u64 	%rd2, %rd5;
	mov.u32 	%r36, %ctaid.y;
	mov.u32 	%r1, %tid.y;
	mad.lo.s32 	%r2, %r36, 10, %r1;
	mov.u32 	%r37, %ctaid.x;
	mul.lo.s32 	%r3, %r37, 10;
	mov.u32 	%r4, %tid.x;
	add.s32 	%r5, %r3, %r4;
	setp.lt.s32 	%p1, %r35, 1;
	mov.f32 	%f126, 0f00000000;
	@%p1 bra 	$L__BB1_19;
	add.s32 	%r6, %r35, 9;
	mul.lo.s32 	%r39, %r1, 40;
	mov.u32 	%r40, _ZZ20TiledMatrixMulKernelPfS_S_iE6M_tile;
	add.s32 	%r7, %r40, %r39;
	shl.b32 	%r41, %r4, 2;
	add.s32 	%r8, %r7, %r41;
	mul.lo.s32 	%r9, %r35, %r2;
	mov.u32 	%r42, _ZZ20TiledMatrixMulKernelPfS_S_iE6N_tile;
	add.s32 	%r11, %r42, %r41;
	add.s32 	%r10, %r11, %r39;
	setp.lt.u32 	%p2, %r35, 11;
	mov.f32 	%f126, 0f00000000;
	mov.b32 	%r70, 0;
	@%p2 bra 	$L__BB1_13;
	mul.hi.u32 	%r44, %r6, -858993459;
	shr.u32 	%r45, %r44, 3;
	and.b32  	%r46, %r45, 268435454;
	neg.s32 	%r69, %r46;
	add.s32 	%r47, %r1, 10;
	mad.lo.s32 	%r48, %r35, %r47, %r4;
	add.s32 	%r66, %r48, %r3;
	mul.lo.s32 	%r14, %r35, 20;
	mad.lo.s32 	%r49, %r1, %r35, %r4;
	add.s32 	%r65, %r49, %r3;
	add.s32 	%r63, %r4, %r9;
	mov.f32 	%f126, 0f00000000;
	mov.b32 	%r68, 10;
	mov.u32 	%r64, %r4;
	mov.u32 	%r67, %r1;
$L__BB1_3:
	setp.ge.u32 	%p3, %r2, %r35;
	mul.wide.s32 	%rd7, %r63, 4;
	add.s64 	%rd3, %rd2, %rd7;
	setp.ge.s32 	%p4, %r64, %r35;
	mov.f32 	%f118, 0f00000000;
	or.pred  	%p5, %p3, %p4;
	@%p5 bra 	$L__BB1_5;
	ld.global.f32 	%f118, [%rd3];
$L__BB1_5:
	st.shared.f32 	[%r8], %f118;
	mov.f32 	%f119, 0f00000000;
	max.s32 	%r50, %r5, %r67;
	setp.ge.s32 	%p6, %r50, %r35;
	@%p6 bra 	$L__BB1_7;
	mul.wide.s32 	%rd8, %r65, 4;
	add.s64 	%rd9, %rd1, %rd8;
	ld.global.f32 	%f119, [%rd9];
$L__BB1_7:
	st.shared.f32 	[%r10], %f119;
	bar.sync 	0;
	ld.shared.f32 	%f27, [%r7];
	ld.shared.f32 	%f28, [%r11];
	fma.rn.f32 	%f29, %f27, %f28, %f126;
	ld.shared.f32 	%f30, [%r7+4];
	ld.shared.f32 	%f31, [%r11+40];
	fma.rn.f32 	%f32, %f30, %f31, %f29;
	ld.shared.f32 	%f33, [%r7+8];
	ld.shared.f32 	%f34, [%r11+80];
	fma.rn.f32 	%f35, %f33, %f34, %f32;
	ld.shared.f32 	%f36, [%r7+12];
	ld.shared.f32 	%f37, [%r11+120];
	fma.rn.f32 	%f38, %f36, %f37, %f35;
	ld.shared.f32 	%f39, [%r7+16];
	ld.shared.f32 	%f40, [%r11+160];
	fma.rn.f32 	%f41, %f39, %f40, %f38;
	ld.shared.f32 	%f42, [%r7+20];
	ld.shared.f32 	%f43, [%r11+200];
	fma.rn.f32 	%f44, %f42, %f43, %f41;
	ld.shared.f32 	%f45, [%r7+24];
	ld.shared.f32 	%f46, [%r11+240];
	fma.rn.f32 	%f47, %f45, %f46, %f44;
	ld.shared.f32 	%f48, [%r7+28];
	ld.shared.f32 	%f49, [%r11+280];
	fma.rn.f32 	%f50, %f48, %f49, %f47;
	ld.shared.f32 	%f51, [%r7+32];
	ld.shared.f32 	%f52, [%r11+320];
	fma.rn.f32 	%f53, %f51, %f52, %f50;
	ld.shared.f32 	%f54, [%r7+36];
	ld.shared.f32 	%f55, [%r11+360];
	fma.rn.f32 	%f6, %f54, %f55, %f53;
	bar.sync 	0;
	add.s32 	%r51, %r64, 10;
	setp.ge.s32 	%p8, %r51, %r35;
	mov.f32 	%f120, 0f00000000;
	or.pred  	%p9, %p3, %p8;
	@%p9 bra 	$L__BB1_9;
	ld.global.f32 	%f120, [%rd3+40];
$L__BB1_9:
	st.shared.f32 	[%r8], %f120;
	add.s32 	%r52, %r67, 10;
	mov.f32 	%f121, 0f00000000;
	max.s32 	%r53, %r5, %r52;
	setp.ge.s32 	%p10, %r53, %r35;
	@%p10 bra 	$L__BB1_11;
	mul.wide.s32 	%rd10, %r66, 4;
	add.s64 	%rd11, %rd1, %rd10;
	ld.global.f32 	%f121, [%rd11];
$L__BB1_11:
	st.shared.f32 	[%r10], %f121;
	bar.sync 	0;
	ld.shared.f32 	%f57, [%r7];
	ld.shared.f32 	%f58, [%r11];
	fma.rn.f32 	%f59, %f57, %f58, %f6;
	ld.shared.f32 	%f60, [%r7+4];
	ld.shared.f32 	%f61, [%r11+40];
	fma.rn.f32 	%f62, %f60, %f61, %f59;
	ld.shared.f32 	%f63, [%r7+8];
	ld.shared.f32 	%f64, [%r11+80];
	fma.rn.f32 	%f65, %f63, %f64, %f62;
	ld.shared.f32 	%f66, [%r7+12];
	ld.shared.f32 	%f67, [%r11+120];
	fma.rn.f32 	%f68, %f66, %f67, %f65;
	ld.shared.f32 	%f69, [%r7+16];
	ld.shared.f32 	%f70, [%r11+160];
	fma.rn.f32 	%f71, %f69, %f70, %f68;
	ld.shared.f32 	%f72, [%r7+20];
	ld.shared.f32 	%f73, [%r11+200];
	fma.rn.f32 	%f74, %f72, %f73, %f71;
	ld.shared.f32 	%f75, [%r7+24];
	ld.shared.f32 	%f76, [%r11+240];
	fma.rn.f32 	%f77, %f75, %f76, %f74;
	ld.shared.f32 	%f78, [%r7+28];
	ld.shared.f32 	%f79, [%r11+280];
	fma.rn.f32 	%f80, %f78, %f79, %f77;
	ld.shared.f32 	%f81, [%r7+32];
	ld.shared.f32 	%f82, [%r11+320];
	fma.rn.f32 	%f83, %f81, %f82, %f80;
	ld.shared.f32 	%f84, [%r7+36];
	ld.shared.f32 	%f85, [%r11+360];
	fma.rn.f32 	%f126, %f84, %f85, %f83;
	bar.sync 	0;
	add.s32 	%r69, %r69, 2;
	add.s32 	%r68, %r68, 20;
	add.s32 	%r67, %r67, 20;
	add.s32 	%r66, %r66, %r14;
	add.s32 	%r65, %r65, %r14;
	add.s32 	%r64, %r64, 20;
	add.s32 	%r63, %r63, 20;
	setp.ne.s32 	%p11, %r69, 0;
	@%p11 bra 	$L__BB1_3;
	add.s32 	%r70, %r68, -10;
$L__BB1_13:
	mul.hi.u32 	%r54, %r6, -858993459;
	shr.u32 	%r55, %r54, 3;
	and.b32  	%r56, %r55, 1;
	setp.eq.b32 	%p12, %r56, 1;
	not.pred 	%p13, %p12;
	@%p13 bra 	$L__BB1_19;
	setp.ge.u32 	%p14, %r2, %r35;
	add.s32 	%r33, %r70, %r4;
	add.s32 	%r34, %r70, %r1;
	setp.ge.s32 	%p15, %r33, %r35;
	mov.f32 	%f124, 0f00000000;
	or.pred  	%p16, %p14, %p15;
	@%p16 bra 	$L__BB1_16;
	add.s32 	%r58, %r33, %r9;
	mul.wide.s32 	%rd12, %r58, 4;
	add.s64 	%rd13, %rd2, %rd12;
	ld.global.f32 	%f124, [%rd13];
$L__BB1_16:
	st.shared.f32 	[%r8], %f124;
	mov.f32 	%f125, 0f00000000;
	max.s32 	%r59, %r5, %r34;
	setp.ge.s32 	%p17, %r59, %r35;
	@%p17 bra 	$L__BB1_18;
	mad.lo.s32 	%r60, %r34, %r35, %r5;
	mul.wide.s32 	%rd14, %r60, 4;
	add.s64 	%rd15, %rd1, %rd14;
	ld.global.f32 	%f125, [%rd15];
$L__BB1_18:
	st.shared.f32 	[%r10], %f125;
	bar.sync 	0;
	ld.shared.f32 	%f88, [%r7];
	ld.shared.f32 	%f89, [%r11];
	fma.rn.f32 	%f90, %f88, %f89, %f126;
	ld.shared.f32 	%f91, [%r7+4];
	ld.shared.f32 	%f92, [%r11+40];
	fma.rn.f32 	%f93, %f91, %f92, %f90;
	ld.shared.f32 	%f94, [%r7+8];
	ld.shared.f32 	%f95, [%r11+80];
	fma.rn.f32 	%f96, %f94, %f95, %f93;
	ld.shared.f32 	%f97, [%r7+12];
	ld.shared.f32 	%f98, [%r11+120];
	fma.rn.f32 	%f99, %f97, %f98, %f96;
	ld.shared.f32 	%f100, [%r7+16];
	ld.shared.f32 	%f101, [%r11+160];
	fma.rn.f32 	%f102, %f100, %f101, %f99;
	ld.shared.f32 	%f103, [%r7+20];
	ld.shared.f32 	%f104, [%r11+200];
	fma.rn.f32 	%f105, %f103, %f104, %f102;
	ld.shared.f32 	%f106, [%r7+24];
	ld.shared.f32 	%f107, [%r11+240];
	fma.rn.f32 	%f108, %f106, %f107, %f105;
	ld.shared.f32 	%f109, [%r7+28];
	ld.shared.f32 	%f110, [%r11+280];
	fma.rn.f32 	%f111, %f109, %f110, %f108;
	ld.shared.f32 	%f112, [%r7+32];
	ld.shared.f32 	%f113, [%r11+320];
	fma.rn.f32 	%f114, %f112, %f113, %f111;
	ld.shared.f32 	%f115, [%r7+36];
	ld.shared.f32 	%f116, [%r11+360];
	fma.rn.f32 	%f126, %f115, %f116, %f114;
	bar.sync 	0;
$L__BB1_19:
	max.s32 	%r61, %r2, %r5;
	setp.ge.s32 	%p18, %r61, %r35;
	@%p18 bra 	$L__BB1_21;
	mad.lo.s32 	%r62, %r35, %r2, %r5;
	cvta.to.global.u64 	%rd16, %rd4;
	mul.wide.s32 	%rd17, %r62, 4;
	add.s64 	%rd18, %rd16, %rd17;
	st.global.f32 	[%rd18], %f126;
$L__BB1_21:
	ret;

}


// ===== COMPILED SASS (sm_100) =====

	.target	sm_100

	.elftype	@"ET_EXEC"


//--------------------- .note.nv.tkinfo           --------------------------
	.section	.note.nv.tkinfo,"",@"SHT_NOTE"
	.sectionflags	@"SHF_NOTE_NV_TKINFO"
	.tkinfo
        /*0018*/ 	.word	0x00000002
        /*0030*/ 	.string	""
        /*0030*/ 	.string	"ptxas"
        /*0030*/ 	.string	"Cuda compilation tools, release 13.0, V13.0.88"
        /*0030*/ 	.string	"Build cuda_13.0.r13.0/compiler.36424714_0"
        /*0030*/ 	.string	"-arch sm_100 -m 64 "



//--------------------- .note.nv.cuinfo           --------------------------
	.section	.note.nv.cuinfo,"",@"SHT_NOTE"
	.sectionflags	@"SHF_NOTE_NV_CUINFO"
        /*0018*/ 	.short	0x0002
        /*001a*/ 	.short	0x0064
        /*001c*/ 	.short	0x0082
	.zero		2


//--------------------- .nv.info                  --------------------------
	.section	.nv.info,"",@"SHT_CUDA_INFO"
	.align	4


	//----- nvinfo : EIATTR_REGCOUNT
	.align		4
        /*0000*/ 	.byte	0x04, 0x2f
        /*0002*/ 	.short	(.L_1 - .L_0)
	.align		4
.L_0:
        /*0004*/ 	.word	index@(_Z15MatrixMulKernelPfS_S_i)
        /*0008*/ 	.word	0x0000001e


	//----- nvinfo : EIATTR_FRAME_SIZE
	.align		4
.L_1:
        /*000c*/ 	.byte	0x04, 0x11
        /*000e*/ 	.short	(.L_3 - .L_2)
	.align		4
.L_2:
        /*0010*/ 	.word	index@(_Z15MatrixMulKernelPfS_S_i)
        /*0014*/ 	.word	0x00000000


	//----- nvinfo : EIATTR_REGCOUNT
	.align		4
.L_3:
        /*0018*/ 	.byte	0x04, 0x2f
        /*001a*/ 	.short	(.L_5 - .L_4)
	.align		4
.L_4:
        /*001c*/ 	.word	index@(_Z20TiledMatrixMulKernelPfS_S_i)
        /*0020*/ 	.word	0x00000020


	//----- nvinfo : EIATTR_FRAME_SIZE
	.align		4
.L_5:
        /*0024*/ 	.byte	0x04, 0x11
        /*0026*/ 	.short	(.L_7 - .L_6)
	.align		4
.L_6:
        /*0028*/ 	.word	index@(_Z20TiledMatrixMulKernelPfS_S_i)
        /*002c*/ 	.word	0x00000000


	//----- nvinfo : EIATTR_MIN_STACK_SIZE
	.align		4
.L_7:
        /*0030*/ 	.byte	0x04, 0x12
        /*0032*/ 	.short	(.L_9 - .L_8)
	.align		4
.L_8:
        /*0034*/ 	.word	index@(_Z20TiledMatrixMulKernelPfS_S_i)
        /*0038*/ 	.word	0x00000000


	//----- nvinfo : EIATTR_MIN_STACK_SIZE
	.align		4
.L_9:
        /*003c*/ 	.byte	0x04, 0x12
        /*003e*/ 	.short	(.L_11 - .L_10)
	.align		4
.L_10:
        /*0040*/ 	.word	index@(_Z15MatrixMulKernelPfS_S_i)
        /*0044*/ 	.word	0x00000000
.L_11:


//--------------------- .nv.compat                --------------------------
	.section	.nv.compat,"",@"SHT_CUDA_COMPAT_INFO"
	.align	4
        /*0000*/ 	.byte	0x02, 0x09, 0x00, 0x00, 0x02, 0x02, 0x01, 0x00, 0x02, 0x05, 0x05, 0x00, 0x03, 0x07, 0x01, 0x01
        /*0010*/ 	.byte	0x02, 0x03, 0x00, 0x00, 0x02, 0x06, 0x01, 0x00, 0x04, 0x0b, 0x08, 0x00, 0x09, 0x00, 0x00, 0x00
        /*0020*/ 	.byte	0x00, 0x00, 0x00, 0x00


//--------------------- .nv.info._Z20TiledMatrixMulKernelPfS_S_i --------------------------
	.section	.nv.info._Z20TiledMatrixMulKernelPfS_S_i,"",@"SHT_CUDA_INFO"
	.sectionflags	@""
	.align	4


	//----- nvinfo : EIATTR_CUDA_API_VERSION
	.align		4
        /*0000*/ 	.byte	0x04, 0x37
        /*0002*/ 	.short	(.L_13 - .L_12)
.L_12:
        /*0004*/ 	.word	0x00000082


	//----- nvinfo : EIATTR_KPARAM_INFO
	.align		4
.L_13:
        /*0008*/ 	.byte	0x04, 0x17
        /*000a*/ 	.short	(.L_15 - .L_14)
.L_14:
        /*000c*/ 	.word	0x00000000
        /*0010*/ 	.short	0x0003
        /*0012*/ 	.short	0x0018
        /*0014*/ 	.byte	0x00, 0xf0, 0x11, 0x00


	//----- nvinfo : EIATTR_KPARAM_INFO
	.align		4
.L_15:
        /*0018*/ 	.byte	0x04, 0x17
        /*001a*/ 	.short	(.L_17 - .L_16)
.L_16:
        /*001c*/ 	.word	0x00000000
        /*0020*/ 	.short	0x0002
        /*0022*/ 	.short	0x0010
        /*0024*/ 	.byte	0x00, 0xf5, 0x21, 0x00


	//----- nvinfo : EIATTR_KPARAM_INFO
	.align		4
.L_17:
        /*0028*/ 	.byte	0x04, 0x17
        /*002a*/ 	.short	(.L_19 - .L_18)
.L_18:
        /*002c*/ 	.word	0x00000000
        /*0030*/ 	.short	0x0001
        /*0032*/ 	.short	0x0008
        /*0034*/ 	.byte	0x00, 0xf5, 0x21, 0x00


	//----- nvinfo : EIATTR_KPARAM_INFO
	.align		4
.L_19:
        /*0038*/ 	.byte	0x04, 0x17
        /*003a*/ 	.short	(.L_21 - .L_20)
.L_20:
        /*003c*/ 	.word	0x00000000
        /*0040*/ 	.short	0x0000
        /*0042*/ 	.short	0x0000
        /*0044*/ 	.byte	0x00, 0xf5, 0x21, 0x00


	//----- nvinfo : EIATTR_SPARSE_MMA_MASK
	.align		4
.L_21:
        /*0048*/ 	.byte	0x03, 0x50
        /*004a*/ 	.short	0x0000


	//----- nvinfo : EIATTR_MAXREG_COUNT
	.align		4
        /*004c*/ 	.byte	0x03, 0x1b
        /*004e*/ 	.short	0x00ff


	//----- nvinfo : EIATTR_NUM_BARRIERS
	.align		4
        /*0050*/ 	.byte	0x02, 0x4c
        /*0052*/ 	.byte	0x01
	.zero		1


	//----- nvinfo : EIATTR_MERCURY_ISA_VERSION
	.align		4
        /*0054*/ 	.byte	0x03, 0x5f
        /*0056*/ 	.short	0x0101


	//----- nvinfo : EIATTR_VRC_CTA_INIT_COUNT
	.align		4
        /*0058*/ 	.byte	0x02, 0x4a
	.zero		1
	.zero		1


	//----- nvinfo : EIATTR_EXIT_INSTR_OFFSETS
	.align		4
        /*005c*/ 	.byte	0x04, 0x1c
        /*005e*/ 	.short	(.L_23 - .L_22)


	//   ....[0]....
.L_22:
        /*0060*/ 	.word	0x00000b90


	//   ....[1]....
        /*0064*/ 	.word	0x00000be0


	//----- nvinfo : EIATTR_CBANK_PARAM_SIZE
	.align		4
.L_23:
        /*0068*/ 	.byte	0x03, 0x19
        /*006a*/ 	.short	0x001c


	//----- nvinfo : EIATTR_PARAM_CBANK
	.align		4
        /*006c*/ 	.byte	0x04, 0x0a
        /*006e*/ 	.short	(.L_25 - .L_24)
	.align		4
.L_24:
        /*0070*/ 	.word	index@(.nv.constant0._Z20TiledMatrixMulKernelPfS_S_i)
        /*0074*/ 	.short	0x0380
        /*0076*/ 	.short	0x001c


	//----- nvinfo : EIATTR_SW_WAR
	.align		4
.L_25:
        /*0078*/ 	.byte	0x04, 0x36
        /*007a*/ 	.short	(.L_27 - .L_26)
.L_26:
        /*007c*/ 	.word	0x00000008
.L_27:


//--------------------- .nv.info._Z15MatrixMulKernelPfS_S_i --------------------------
	.section	.nv.info._Z15MatrixMulKernelPfS_S_i,"",@"SHT_CUDA_INFO"
	.sectionflags	@""
	.align	4


	//----- nvinfo : EIATTR_CUDA_API_VERSION
	.align		4
        /*0000*/ 	.byte	0x04, 0x37
        /*0002*/ 	.short	(.L_29 - .L_28)
.L_28:
        /*0004*/ 	.word	0x00000082


	//----- nvinfo : EIATTR_KPARAM_INFO
	.align		4
.L_29:
        /*0008*/ 	.byte	0x04, 0x17
        /*000a*/ 	.short	(.L_31 - .L_30)
.L_30:
        /*000c*/ 	.word	0x00000000
        /*0010*/ 	.short	0x0003
        /*0012*/ 	.short	0x0018
        /*0014*/ 	.byte	0x00, 0xf0, 0x11, 0x00


	//----- nvinfo : EIATTR_KPARAM_INFO
	.align		4
.L_31:
        /*0018*/ 	.byte	0x04, 0x17
        /*001a*/ 	.short	(.L_33 - .L_32)
.L_32:
        /*001c*/ 	.word	0x00000000
        /*0020*/ 	.short	0x0002
        /*0022*/ 	.short	0x0010
        /*0024*/ 	.byte	0x00, 0xf5, 0x21, 0x00


	//----- nvinfo : EIATTR_KPARAM_INFO
	.align		4
.L_33:
        /*0028*/ 	.byte	0x04, 0x17
        /*002a*/ 	.short	(.L_35 - .L_34)
.L_34:
        /*002c*/ 	.word	0x00000000
        /*0030*/ 	.short	0x0001
        /*0032*/ 	.short	0x0008
        /*0034*/ 	.byte	0x00, 0xf5, 0x21, 0x00


	//----- nvinfo : EIATTR_KPARAM_INFO
	.align		4
.L_35:
        /*0038*/ 	.byte	0x04, 0x17
        /*003a*/ 	.short	(.L_37 - .L_36)
.L_36:
        /*003c*/ 	.word	0x00000000
        /*0040*/ 	.short	0x0000
        /*0042*/ 	.short	0x0000
        /*0044*/ 	.byte	0x00, 0xf5, 0x21, 0x00


	//----- nvinfo : EIATTR_SPARSE_MMA_MASK
	.align		4
.L_37:
        /*0048*/ 	.byte	0x03, 0x50
        /*004a*/ 	.short	0x0000


	//----- nvinfo : EIATTR_MAXREG_COUNT
	.align		4
        /*004c*/ 	.byte	0x03, 0x1b
        /*004e*/ 	.short	0x00ff


	//----- nvinfo : EIATTR_MERCURY_ISA_VERSION
	.align		4
        /*0050*/ 	.byte	0x03, 0x5f
        /*0052*/ 	.short	0x0101


	//----- nvinfo : EIATTR_VRC_CTA_INIT_COUNT
	.align		4
        /*0054*/ 	.byte	0x02, 0x4a
	.zero		1
	.zero		1


	//----- nvinfo : EIATTR_EXIT_INSTR_OFFSETS
	.align		4
        /*0058*/ 	.byte	0x04, 0x1c
        /*005a*/ 	.short	(.L_39 - .L_38)


	//   ....[0]....
.L_38:
        /*005c*/ 	.word	0x000000c0


	//   ....[1]....
        /*0060*/ 	.word	0x00000a90


	//----- nvinfo : EIATTR_CBANK_PARAM_SIZE
	.align		4
.L_39:
        /*0064*/ 	.byte	0x03, 0x19
        /*0066*/ 	.short	0x001c


	//----- nvinfo : EIATTR_PARAM_CBANK
	.align		4
        /*0068*/ 	.byte	0x04, 0x0a
        /*006a*/ 	.short	(.L_41 - .L_40)
	.align		4
.L_40:
        /*006c*/ 	.word	index@(.nv.constant0._Z15MatrixMulKernelPfS_S_i)
        /*0070*/ 	.short	0x0380
        /*0072*/ 	.short	0x001c


	//----- nvinfo : EIATTR_SW_WAR
	.align		4
.L_41:
        /*0074*/ 	.byte	0x04, 0x36
        /*0076*/ 	.short	(.L_43 - .L_42)
.L_42:
        /*0078*/ 	.word	0x00000008
.L_43:


//--------------------- .nv.callgraph             --------------------------
	.section	.nv.callgraph,"",@"SHT_CUDA_CALLGRAPH"
	.align	4
	.sectionentsize	8
	.align		4
        /*0000*/ 	.word	0x00000000
	.align		4
        /*0004*/ 	.word	0xffffffff
	.align		4
        /*0008*/ 	.word	0x00000000
	.align		4
        /*000c*/ 	.word	0xfffffffe
	.align		4
        /*0010*/ 	.word	0x00000000
	.align		4
        /*0014*/ 	.word	0xfffffffd
	.align		4
        /*0018*/ 	.word	0x00000000
	.align		4
        /*001c*/ 	.word	0xfffffffc


//--------------------- .text._Z20TiledMatrixMulKernelPfS_S_i --------------------------
	.section	.text._Z20TiledMatrixMulKernelPfS_S_i,"ax",@progbits
	.align	128
        .global         _Z20TiledMatrixMulKernelPfS_S_i
        .type           _Z20TiledMatrixMulKernelPfS_S_i,@function
        .size           _Z20TiledMatrixMulKernelPfS_S_i,(.L_x_9 - _Z20TiledMatrixMulKernelPfS_S_i)
        .other          _Z20TiledMatrixMulKernelPfS_S_i,@"STO_CUDA_ENTRY STV_DEFAULT"
_Z20TiledMatrixMulKernelPfS_S_i:
.text._Z20TiledMatrixMulKernelPfS_S_i:
[----:B------:R-:W-:Y:S01]  /*0000*/  LDC R1, c[0x0][0x37c] ;  /* 0x0000df00ff017b82 */ /* 0x000fe20000000800 */
[----:B------:R-:W0:Y:S01]  /*0010*/  LDCU UR4, c[0x0][0x398] ;  /* 0x00007300ff0477ac */ /* 0x000e220008000800 */
[----:B------:R-:W1:Y:S01]  /*0020*/  S2R R23, SR_CTAID.Y ;  /* 0x0000000000177919 */ /* 0x000e620000002600 */
[----:B------:R-:W-:Y:S01]  /*0030*/  HFMA2 R29, -RZ, RZ, 0, 0 ;  /* 0x00000000ff1d7431 */ /* 0x000fe200000001ff */
[----:B------:R-:W2:Y:S01]  /*0040*/  LDCU.64 UR6, c[0x0][0x358] ;  /* 0x00006b00ff0677ac */ /* 0x000ea20008000a00 */
[----:B------:R-:W1:Y:S01]  /*0050*/  S2R R0, SR_TID.Y ;  /* 0x0000000000007919 */ /* 0x000e620000002200 */
[----:B------:R-:W3:Y:S01]  /*0060*/  S2R R10, SR_CTAID.X ;  /* 0x00000000000a7919 */ /* 0x000ee20000002500 */
[----:B------:R-:W3:Y:S01]  /*0070*/  S2R R3, SR_TID.X ;  /* 0x0000000000037919 */ /* 0x000ee20000002100 */
[----:B0-----:R-:W-:-:S04]  /*0080*/  MOV R2, UR4 ;  /* 0x0000000400027c02 */ /* 0x001fc80008000f00 */
[----:B------:R-:W-:Y:S01]  /*0090*/  ISETP.GE.AND P0, PT, R2, 0x1, PT ;  /* 0x000000010200780c */ /* 0x000fe20003f06270 */
[----:B-1----:R-:W-:Y:S02]  /*00a0*/  IMAD R23, R23, 0xa, R0 ;  /* 0x0000000a17177824 */ /* 0x002fe400078e0200 */
[----:B---3--:R-:W-:-:S10]  /*00b0*/  IMAD R21, R10, 0xa, R3 ;  /* 0x0000000a0a157824 */ /* 0x008fd400078e0203 */
[----:B--2---:R-:W-:Y:S05]  /*00c0*/  @!P0 BRA `(.L_x_0) ;  /* 0x0000000800a88947 */ /* 0x004fea0003800000 */
[----:B------:R-:W0:Y:S01]  /*00d0*/  S2R R7, SR_CgaCtaId ;  /* 0x0000000000077919 */ /* 0x000e220000008800 */
[----:B------:R-:W-:Y:S01]  /*00e0*/  MOV R4, 0x400 ;  /* 0x0000040000047802 */ /* 0x000fe20000000f00 */
[----:B------:R-:W-:Y:S01]  /*00f0*/  UMOV UR4, URZ ;  /* 0x000000ff00047c82 */ /* 0x000fe20008000000 */
[----:B------:R-:W-:Y:S02]  /*0100*/  ISETP.GE.U32.AND P0, PT, R2, 0xb, PT ;  /* 0x0000000b0200780c */ /* 0x000fe40003f06070 */
[----:B------:R-:W-:Y:S02]  /*0110*/  IADD3 R6, PT, PT, R4, 0x190, RZ ;  /* 0x0000019004067810 */ /* 0x000fe40007ffe0ff */
[----:B------:R-:W-:Y:S02]  /*0120*/  IADD3 R19, PT, PT, R2, 0x9, RZ ;  /* 0x0000000902137810 */ /* 0x000fe40007ffe0ff */
[----:B------:R-:W-:Y:S02]  /*0130*/  MOV R29, RZ ;  /* 0x000000ff001d7202 */ /* 0x000fe40000000f00 */
[----:B0-----:R-:W-:-:S02]  /*0140*/  LEA R5, R7, R4, 0x18 ;  /* 0x0000000407057211 */ /* 0x001fc400078ec0ff */
[----:B------:R-:W-:-:S03]  /*0150*/  LEA R6, R7, R6, 0x18 ;  /* 0x0000000607067211 */ /* 0x000fc600078ec0ff */
[----:B------:R-:W-:Y:S01]  /*0160*/  IMAD R18, R0, 0x28, R5 ;  /* 0x0000002800127824 */ /* 0x000fe200078e0205 */
[----:B------:R-:W-:-:S04]  /*0170*/  LEA R5, R3, R6, 0x2 ;  /* 0x0000000603057211 */ /* 0x000fc800078e10ff */
[----:B------:R-:W-:Y:S01]  /*0180*/  LEA R12, R3, R18, 0x2 ;  /* 0x00000012030c7211 */ /* 0x000fe200078e10ff */
[----:B------:R-:W-:Y:S01]  /*0190*/  IMAD R6, R0, 0x28, R5 ;  /* 0x0000002800067824 */ /* 0x000fe200078e0205 */
[----:B------:R-:W-:Y:S06]  /*01a0*/  @!P0 BRA `(.L_x_1) ;  /* 0x0000000400a88947 */ /* 0x000fec0003800000 */
[----:B------:R-:W0:Y:S01]  /*01b0*/  LDC R7, c[0x0][0x398] ;  /* 0x0000e600ff077b82 */ /* 0x000e220000000800 */
[----:B------:R-:W-:Y:S01]  /*01c0*/  IADD3 R8, PT, PT, R0, 0xa, RZ ;  /* 0x0000000a00087810 */ /* 0x000fe20007ffe0ff */
[----:B------:R-:W-:Y:S01]  /*01d0*/  IMAD.HI.U32 R4, R19, -0x33333333, RZ ;  /* 0xcccccccd13047827 */ /* 0x000fe200078e00ff */
[CC--:B------:R-:W-:Y:S01]  /*01e0*/  ISETP.GE.U32.AND P0, PT, R23.reuse, R2.reuse, PT ;  /* 0x000000021700720c */ /* 0x0c0fe20003f06070 */
[----:B------:R-:W-:Y:S01]  /*01f0*/  UMOV UR4, 0xa ;  /* 0x0000000a00047882 */ /* 0x000fe20000000000 */
[----:B------:R-:W-:Y:S01]  /*0200*/  MOV R29, RZ ;  /* 0x000000ff001d7202 */ /* 0x000fe20000000f00 */
[-CC-:B------:R-:W-:Y:S01]  /*0210*/  IMAD R8, R8, R2.reuse, R3.reuse ;  /* 0x0000000208087224 */ /* 0x180fe200078e0203 */
[----:B------:R-:W-:Y:S01]  /*0220*/  SHF.R.U32.HI R4, RZ, 0x3, R4 ;  /* 0x00000003ff047819 */ /* 0x000fe20000011604 */
[----:B------:R-:W-:Y:S01]  /*0230*/  IMAD R11, R0, R2, R3 ;  /* 0x00000002000b7224 */ /* 0x000fe200078e0203 */
[----:B------:R-:W-:Y:S01]  /*0240*/  MOV R13, R3 ;  /* 0x00000003000d7202 */ /* 0x000fe20000000f00 */
[----:B------:R-:W-:Y:S01]  /*0250*/  IMAD R9, R10, 0xa, R8 ;  /* 0x0000000a0a097824 */ /* 0x000fe200078e0208 */
[----:B------:R-:W-:Y:S01]  /*0260*/  LOP3.LUT R8, R4, 0xffffffe, RZ, 0xc0, !PT ;  /* 0x0ffffffe04087812 */ /* 0x000fe200078ec0ff */
[----:B------:R-:W-:Y:S01]  /*0270*/  IMAD R11, R10, 0xa, R11 ;  /* 0x0000000a0a0b7824 */ /* 0x000fe200078e020b */
[----:B------:R-:W-:Y:S01]  /*0280*/  MOV R4, R0 ;  /* 0x0000000000047202 */ /* 0x000fe20000000f00 */
[----:B------:R-:W-:Y:S01]  /*0290*/  IMAD R10, R23, R2, R3 ;  /* 0x00000002170a7224 */ /* 0x000fe200078e0203 */
[----:B------:R-:W-:-:S07]  /*02a0*/  IADD3 R8, PT, PT, -R8, RZ, RZ ;  /* 0x000000ff08087210 */ /* 0x000fce0007ffe1ff */
.L_x_2:
[----:B0-----:R-:W-:Y:S01]  /*02b0*/  MOV R2, R7 ;  /* 0x0000000700027202 */ /* 0x001fe20000000f00 */
[----:B------:R-:W0:Y:S01]  /*02c0*/  LDC.64 R24, c[0x0][0x380] ;  /* 0x0000e000ff187b82 */ /* 0x000e220000000a00 */
[----:B------:R-:W-:Y:S01]  /*02d0*/  VIMNMX R15, PT, PT, R21, R4, !PT ;  /* 0x00000004150f7248 */ /* 0x000fe20007fe0100 */
[----:B------:R-:W-:Y:S01]  /*02e0*/  HFMA2 R22, -RZ, RZ, 0, 0 ;  /* 0x00000000ff167431 */ /* 0x000fe200000001ff */
[-C--:B------:R-:W-:Y:S02]  /*02f0*/  ISETP.GE.OR P1, PT, R13, R2.reuse, P0 ;  /* 0x000000020d00720c */ /* 0x080fe40000726670 */
[----:B------:R-:W-:Y:S02]  /*0300*/  ISETP.GE.AND P2, PT, R15, R2, PT ;  /* 0x000000020f00720c */ /* 0x000fe40003f46270 */
[----:B------:R-:W-:-:S11]  /*0310*/  MOV R20, RZ ;  /* 0x000000ff00147202 */ /* 0x000fd60000000f00 */
[----:B------:R-:W1:Y:S01]  /*0320*/  @!P2 LDC.64 R14, c[0x0][0x388] ;  /* 0x0000e200ff0eab82 */ /* 0x000e620000000a00 */
[----:B0-----:R-:W-:-:S05]  /*0330*/  IMAD.WIDE R24, R10, 0x4, R24 ;  /* 0x000000040a187825 */ /* 0x001fca00078e0218 */
[----:B------:R-:W2:Y:S01]  /*0340*/  @!P1 LDG.E R20, desc[UR6][R24.64] ;  /* 0x0000000618149981 */ /* 0x000ea2000c1e1900 */
[----:B-1----:R-:W-:-:S05]  /*0350*/  @!P2 IMAD.WIDE R26, R11, 0x4, R14 ;  /* 0x000000040b1aa825 */ /* 0x002fca00078e020e */
[----:B------:R0:W3:Y:S02]  /*0360*/  @!P2 LDG.E R22, desc[UR6][R26.64] ;  /* 0x000000061a16a981 */ /* 0x0000e4000c1e1900 */
[----:B0-----:R-:W-:Y:S02]  /*0370*/  HFMA2 R26, -RZ, RZ, 0, 0 ;  /* 0x00000000ff1a7431 */ /* 0x001fe400000001ff */
[----:B--2---:R-:W-:Y:S04]  /*0380*/  STS [R12], R20 ;  /* 0x000000140c007388 */ /* 0x004fe80000000800 */
[----:B---3--:R-:W-:Y:S01]  /*0390*/  STS [R6], R22 ;  /* 0x0000001606007388 */ /* 0x008fe20000000800 */
[----:B------:R-:W-:Y:S06]  /*03a0*/  BAR.SYNC.DEFER_BLOCKING 0x0 ;  /* 0x0000000000007b1d */ /* 0x000fec0000010000 */
[----:B------:R-:W-:Y:S04]  /*03b0*/  LDS R14, [R5] ;  /* 0x00000000050e7984 */ /* 0x000fe80000000800 */
[----:B------:R-:W0:Y:S04]  /*03c0*/  LDS.64 R16, [R18] ;  /* 0x0000000012107984 */ /* 0x000e280000000a00 */
[----:B------:R-:W1:Y:S04]  /*03d0*/  LDS R28, [R5+0x28] ;  /* 0x00002800051c7984 */ /* 0x000e680000000800 */
[----:B------:R-:W-:Y:S04]  /*03e0*/  LDS R27, [R5+0x78] ;  /* 0x00007800051b7984 */ /* 0x000fe80000000800 */
[----:B------:R-:W-:Y:S04]  /*03f0*/  LDS R20, [R5+0xa0] ;  /* 0x0000a00005147984 */ /* 0x000fe80000000800 */
[----:B------:R-:W-:Y:S01]  /*0400*/  LDS R22, [R5+0xf0] ;  /* 0x0000f00005167984 */ /* 0x000fe20000000800 */
[----:B0-----:R-:W-:-:S03]  /*0410*/  FFMA R16, R16, R14, R29 ;  /* 0x0000000e10107223 */ /* 0x001fc6000000001d */
[----:B------:R-:W-:Y:S04]  /*0420*/  LDS R29, [R5+0x50] ;  /* 0x00005000051d7984 */ /* 0x000fe80000000800 */
[----:B------:R-:W0:Y:S01]  /*0430*/  LDS.64 R14, [R18+0x8] ;  /* 0x00000800120e7984 */ /* 0x000e220000000a00 */
[----:B-1----:R-:W-:-:S04]  /*0440*/  FFMA R17, R28, R17, R16 ;  /* 0x000000111c117223 */ /* 0x002fc80000000010 */
[----:B0-----:R-:W-:Y:S02]  /*0450*/  FFMA R14, R14, R29, R17 ;  /* 0x0000001d0e0e7223 */ /* 0x001fe40000000011 */
[----:B------:R-:W0:Y:S02]  /*0460*/  LDS.64 R16, [R18+0x10] ;  /* 0x0000100012107984 */ /* 0x000e240000000a00 */
[----:B------:R-:W-:Y:S02]  /*0470*/  FFMA R15, R27, R15, R14 ;  /* 0x0000000f1b0f7223 */ /* 0x000fe4000000000e */
[----:B------:R-:W1:Y:S01]  /*0480*/  LDS R27, [R5+0xc8] ;  /* 0x0000c800051b7984 */ /* 0x000e620000000800 */
[----:B------:R-:W-:Y:S01]  /*0490*/  VIADDMNMX R29, R4, 0xa, R21, !PT ;  /* 0x0000000a041d7846 */ /* 0x000fe20007800115 */
[----:B0-----:R-:W-:Y:S02]  /*04a0*/  FFMA R20, R16, R20, R15 ;  /* 0x0000001410147223 */ /* 0x001fe4000000000f */
[----:B------:R-:W0:Y:S04]  /*04b0*/  LDS.64 R14, [R18+0x18] ;  /* 0x00001800120e7984 */ /* 0x000e280000000a00 */
[----:B------:R-:W2:Y:S01]  /*04c0*/  LDS R16, [R5+0x118] ;  /* 0x0001180005107984 */ /* 0x000ea20000000800 */
[-C--:B------:R-:W-:Y:S01]  /*04d0*/  ISETP.GE.AND P2, PT, R29, R2.reuse, PT ;  /* 0x000000021d00720c */ /* 0x080fe20003f46270 */
[----:B-1----:R-:W-:Y:S01]  /*04e0*/  FFMA R17, R27, R17, R20 ;  /* 0x000000111b117223 */ /* 0x002fe20000000014 */
[----:B------:R-:W-:Y:S01]  /*04f0*/  IADD3 R27, PT, PT, R13, 0xa, RZ ;  /* 0x0000000a0d1b7810 */ /* 0x000fe20007ffe0ff */
[----:B------:R-:W-:Y:S03]  /*0500*/  LDS R20, [R5+0x140] ;  /* 0x0001400005147984 */ /* 0x000fe60000000800 */
[----:B------:R-:W-:Y:S01]  /*0510*/  ISETP.GE.OR P1, PT, R27, R2, P0 ;  /* 0x000000021b00720c */ /* 0x000fe20000726670 */
[----:B0-----:R-:W-:-:S02]  /*0520*/  FFMA R17, R14, R22, R17 ;  /* 0x000000160e117223 */ /* 0x001fc40000000011 */
[----:B------:R-:W-:Y:S02]  /*0530*/  LDS R22, [R5+0x168] ;  /* 0x0001680005167984 */ /* 0x000fe40000000800 */
[----:B--2---:R-:W-:Y:S02]  /*0540*/  FFMA R27, R16, R15, R17 ;  /* 0x0000000f101b7223 */ /* 0x004fe40000000011 */
[----:B------:R-:W0:Y:S01]  /*0550*/  @!P2 LDC.64 R16, c[0x0][0x388] ;  /* 0x0000e200ff10ab82 */ /* 0x000e220000000a00 */
[----:B------:R-:W1:Y:S07]  /*0560*/  LDS.64 R14, [R18+0x20] ;  /* 0x00002000120e7984 */ /* 0x000e6e0000000a00 */
[----:B------:R-:W-:Y:S01]  /*0570*/  BAR.SYNC.DEFER_BLOCKING 0x0 ;  /* 0x0000000000007b1d */ /* 0x000fe20000010000 */
[----:B0-----:R-:W-:Y:S01]  /*0580*/  @!P2 IMAD.WIDE R28, R9, 0x4, R16 ;  /* 0x00000004091ca825 */ /* 0x001fe200078e0210 */
[----:B------:R-:W-:-:S04]  /*0590*/  MOV R17, RZ ;  /* 0x000000ff00117202 */ /* 0x000fc80000000f00 */
[----:B------:R-:W2:Y:S04]  /*05a0*/  @!P1 LDG.E R26, desc[UR6][R24.64+0x28] ;  /* 0x00002806181a9981 */ /* 0x000ea8000c1e1900 */
[----:B------:R-:W3:Y:S01]  /*05b0*/  @!P2 LDG.E R17, desc[UR6][R28.64] ;  /* 0x000000061c11a981 */ /* 0x000ee2000c1e1900 */
[----:B-1----:R-:W-:-:S04]  /*05c0*/  FFMA R27, R14, R20, R27 ;  /* 0x000000140e1b7223 */ /* 0x002fc8000000001b */
[----:B------:R-:W-:Y:S01]  /*05d0*/  FFMA R22, R22, R15, R27 ;  /* 0x0000000f16167223 */ /* 0x000fe2000000001b */
[----:B------:R-:W-:-:S04]  /*05e0*/  IADD3 R8, PT, PT, R8, 0x2, RZ ;  /* 0x0000000208087810 */ /* 0x000fc80007ffe0ff */
[----:B------:R-:W-:Y:S01]  /*05f0*/  ISETP.NE.AND P1, PT, R8, RZ, PT ;  /* 0x000000ff0800720c */ /* 0x000fe20003f25270 */
[----:B------:R-:W-:Y:S01]  /*0600*/  UIADD3 UR4, UPT, UPT, UR4, 0x14, URZ ;  /* 0x0000001404047890 */ /* 0x000fe2000fffe0ff */
[----:B------:R-:W-:Y:S01]  /*0610*/  IADD3 R4, PT, PT, R4, 0x14, RZ ;  /* 0x0000001404047810 */ /* 0x000fe20007ffe0ff */
[C---:B------:R-:W-:Y:S01]  /*0620*/  IMAD R11, R2.reuse, 0x14, R11 ;  /* 0x00000014020b7824 */ /* 0x040fe200078e020b */
[----:B------:R-:W-:Y:S01]  /*0630*/  IADD3 R13, PT, PT, R13, 0x14, RZ ;  /* 0x000000140d0d7810 */ /* 0x000fe20007ffe0ff */
[----:B------:R-:W-:Y:S01]  /*0640*/  IMAD R9, R2, 0x14, R9 ;  /* 0x0000001402097824 */ /* 0x000fe200078e0209 */
[----:B------:R-:W-:Y:S01]  /*0650*/  IADD3 R10, PT, PT, R10, 0x14, RZ ;  /* 0x000000140a0a7810 */ /* 0x000fe20007ffe0ff */
[----:B--2---:R-:W-:Y:S04]  /*0660*/  STS [R12], R26 ;  /* 0x0000001a0c007388 */ /* 0x004fe80000000800 */
[----:B---3--:R-:W-:Y:S01]  /*0670*/  STS [R6], R17 ;  /* 0x0000001106007388 */ /* 0x008fe20000000800 */
[----:B------:R-:W-:Y:S06]  /*0680*/  BAR.SYNC.DEFER_BLOCKING 0x0 ;  /* 0x0000000000007b1d */ /* 0x000fec0000010000 */
[----:B------:R-:W-:Y:S04]  /*0690*/  LDS R25, [R5] ;  /* 0x0000000005197984 */ /* 0x000fe80000000800 */
[----:B------:R-:W0:Y:S04]  /*06a0*/  LDS.64 R16, [R18] ;  /* 0x0000000012107984 */ /* 0x000e280000000a00 */
[----:B------:R-:W1:Y:S04]  /*06b0*/  LDS R26, [R5+0x28] ;  /* 0x00002800051a7984 */ /* 0x000e680000000800 */
[----:B------:R-:W-:Y:S04]  /*06c0*/  LDS R27, [R5+0x50] ;  /* 0x00005000051b7984 */ /* 0x000fe80000000800 */
[----:B------:R-:W2:Y:S04]  /*06d0*/  LDS.64 R14, [R18+0x8] ;  /* 0x00000800120e7984 */ /* 0x000ea80000000a00 */
[----:B------:R-:W-:Y:S01]  /*06e0*/  LDS R20, [R5+0xc8] ;  /* 0x0000c80005147984 */ /* 0x000fe20000000800 */
[----:B0-----:R-:W-:-:S03]  /*06f0*/  FFMA R25, R16, R25, R22 ;  /* 0x0000001910197223 */ /* 0x001fc60000000016 */
[----:B------:R-:W0:Y:S01]  /*0700*/  LDS R22, [R5+0x78] ;  /* 0x0000780005167984 */ /* 0x000e220000000800 */
[----:B-1----:R-:W-:-:S03]  /*0710*/  FFMA R29, R26, R17, R25 ;  /* 0x000000111a1d7223 */ /* 0x002fc60000000019 */
[----:B------:R-:W-:Y:S04]  /*0720*/  LDS R25, [R5+0xa0] ;  /* 0x0000a00005197984 */ /* 0x000fe80000000800 */
[----:B------:R-:W1:Y:S01]  /*0730*/  LDS.64 R16, [R18+0x10] ;  /* 0x0000100012107984 */ /* 0x000e620000000a00 */
[----:B--2---:R-:W-:-:S04]  /*0740*/  FFMA R27, R14, R27, R29 ;  /* 0x0000001b0e1b7223 */ /* 0x004fc8000000001d */
[----:B0-----:R-:W-:Y:S02]  /*0750*/  FFMA R29, R22, R15, R27 ;  /* 0x0000000f161d7223 */ /* 0x001fe4000000001b */
[----:B------:R-:W-:Y:S04]  /*0760*/  LDS R27, [R5+0xf0] ;  /* 0x0000f000051b7984 */ /* 0x000fe80000000800 */
[----:B------:R-:W0:Y:S01]  /*0770*/  LDS.64 R14, [R18+0x18] ;  /* 0x00001800120e7984 */ /* 0x000e220000000a00 */
[----:B-1----:R-:W-:-:S03]  /*0780*/  FFMA R25, R16, R25, R29 ;  /* 0x0000001910197223 */ /* 0x002fc6000000001d */
[----:B------:R-:W1:Y:S01]  /*0790*/  LDS R22, [R5+0x118] ;  /* 0x0001180005167984 */ /* 0x000e620000000800 */
[----:B------:R-:W-:-:S03]  /*07a0*/  FFMA R25, R20, R17, R25 ;  /* 0x0000001114197223 */ /* 0x000fc60000000019 */
[----:B------:R-:W-:Y:S04]  /*07b0*/  LDS R20, [R5+0x140] ;  /* 0x0001400005147984 */ /* 0x000fe80000000800 */
[----:B------:R-:W2:Y:S04]  /*07c0*/  LDS.64 R16, [R18+0x20] ;  /* 0x0000200012107984 */ /* 0x000ea80000000a00 */
[----:B------:R-:W3:Y:S01]  /*07d0*/  LDS R29, [R5+0x168] ;  /* 0x00016800051d7984 */ /* 0x000ee20000000800 */
[----:B0-----:R-:W-:-:S04]  /*07e0*/  FFMA R25, R14, R27, R25 ;  /* 0x0000001b0e197223 */ /* 0x001fc80000000019 */
[----:B-1----:R-:W-:-:S04]  /*07f0*/  FFMA R15, R22, R15, R25 ;  /* 0x0000000f160f7223 */ /* 0x002fc80000000019 */
[----:B--2---:R-:W-:-:S04]  /*0800*/  FFMA R16, R16, R20, R15 ;  /* 0x0000001410107223 */ /* 0x004fc8000000000f */
[----:B---3--:R-:W-:Y:S01]  /*0810*/  FFMA R29, R29, R17, R16 ;  /* 0x000000111d1d7223 */ /* 0x008fe20000000010 */
[----:B------:R-:W-:Y:S06]  /*0820*/  BAR.SYNC.DEFER_BLOCKING 0x0 ;  /* 0x0000000000007b1d */ /* 0x000fec0000010000 */
[----:B------:R-:W-:Y:S05]  /*0830*/  @P1 BRA `(.L_x_2) ;  /* 0xfffffff8009c1947 */ /* 0x000fea000383ffff */
[----:B------:R-:W-:-:S12]  /*0840*/  UIADD3 UR4, UPT, UPT, UR4, -0xa, URZ ;  /* 0xfffffff604047890 */ /* 0x000fd8000fffe0ff */
.L_x_1:
[----:B------:R-:W-:-:S05]  /*0850*/  IMAD.HI.U32 R19, R19, -0x33333333, RZ ;  /* 0xcccccccd13137827 */ /* 0x000fca00078e00ff */
[----:B------:R-:W-:-:S04]  /*0860*/  SHF.R.U32.HI R4, RZ, 0x3, R19 ;  /* 0x00000003ff047819 */ /* 0x000fc80000011613 */
[----:B------:R-:W-:-:S04]  /*0870*/  LOP3.LUT R4, R4, 0x1, RZ, 0xc0, !PT ;  /* 0x0000000104047812 */ /* 0x000fc800078ec0ff */
[----:B------:R-:W-:-:S13]  /*0880*/  ISETP.NE.U32.AND P0, PT, R4, 0x1, PT ;  /* 0x000000010400780c */ /* 0x000fda0003f05070 */
[----:B------:R-:W-:Y:S05]  /*0890*/  @P0 BRA `(.L_x_0) ;  /* 0x0000000000b40947 */ /* 0x000fea0003800000 */
[----:B------:R-:W-:Y:S02]  /*08a0*/  IADD3 R7, PT, PT, R3, UR4, RZ ;  /* 0x0000000403077c10 */ /* 0x000fe4000fffe0ff */
[----:B------:R-:W-:Y:S02]  /*08b0*/  IADD3 R0, PT, PT, R0, UR4, RZ ;  /* 0x0000000400007c10 */ /* 0x000fe4000fffe0ff */
[----:B------:R-:W-:Y:S02]  /*08c0*/  ISETP.GE.AND P0, PT, R7, R2, PT ;  /* 0x000000020700720c */ /* 0x000fe40003f06270 */
[----:B------:R-:W-:Y:S02]  /*08d0*/  VIMNMX R3, PT, PT, R21, R0, !PT ;  /* 0x0000000015037248 */ /* 0x000fe40007fe0100 */
[-C--:B------:R-:W-:Y:S02]  /*08e0*/  ISETP.GE.U32.OR P0, PT, R23, R2.reuse, P0 ;  /* 0x000000021700720c */ /* 0x080fe40000706470 */
[----:B------:R-:W-:-:S11]  /*08f0*/  ISETP.GE.AND P1, PT, R3, R2, PT ;  /* 0x000000020300720c */ /* 0x000fd60003f26270 */
[----:B------:R-:W0:Y:S01]  /*0900*/  @!P0 LDC.64 R10, c[0x0][0x380] ;  /* 0x0000e000ff0a8b82 */ /* 0x000e220000000a00 */
[-C--:B------:R-:W-:Y:S01]  /*0910*/  @!P0 IMAD R3, R23, R2.reuse, R7 ;  /* 0x0000000217038224 */ /* 0x080fe200078e0207 */
[----:B------:R-:W-:Y:S01]  /*0920*/  MOV R7, RZ ;  /* 0x000000ff00077202 */ /* 0x000fe20000000f00 */
[----:B------:R-:W-:-:S05]  /*0930*/  @!P1 IMAD R17, R0, R2, R21 ;  /* 0x0000000200119224 */ /* 0x000fca00078e0215 */
[----:B------:R-:W1:Y:S01]  /*0940*/  @!P1 LDC.64 R8, c[0x0][0x388] ;  /* 0x0000e200ff089b82 */ /* 0x000e620000000a00 */
[----:B0-----:R-:W-:-:S04]  /*0950*/  @!P0 IMAD.WIDE R10, R3, 0x4, R10 ;  /* 0x00000004030a8825 */ /* 0x001fc800078e020a */
[----:B------:R-:W-:Y:S02]  /*0960*/  HFMA2 R3, -RZ, RZ, 0, 0 ;  /* 0x00000000ff037431 */ /* 0x000fe400000001ff */
[----:B-1----:R-:W-:-:S04]  /*0970*/  @!P1 IMAD.WIDE R16, R17, 0x4, R8 ;  /* 0x0000000411109825 */ /* 0x002fc800078e0208 */
[----:B------:R-:W2:Y:S04]  /*0980*/  @!P0 LDG.E R3, desc[UR6][R10.64] ;  /* 0x000000060a038981 */ /* 0x000ea8000c1e1900 */
[----:B------:R-:W3:Y:S04]  /*0990*/  @!P1 LDG.E R7, desc[UR6][R16.64] ;  /* 0x0000000610079981 */ /* 0x000ee8000c1e1900 */
        /* <DEDUP_REMOVED lines=8> */
[----:B------:R-:W3:Y:S04]  /*0a20*/  LDS R27, [R5+0x78] ;  /* 0x00007800051b7984 */ /* 0x000ee80000000800 */
[----:B------:R-:W-:Y:S04]  /*0a30*/  LDS R19, [R5+0xa0] ;  /* 0x0000a00005137984 */ /* 0x000fe80000000800 */
[----:B------:R-:W4:Y:S04]  /*0a40*/  LDS.64 R10, [R18+0x10] ;  /* 0x00001000120a7984 */ /* 0x000f280000000a00 */
[----:B------:R-:W5:Y:S04]  /*0a50*/  LDS R4, [R5+0xc8] ;  /* 0x0000c80005047984 */ /* 0x000f680000000800 */
[----:B------:R-:W-:Y:S04]  /*0a60*/  LDS R17, [R5+0xf0] ;  /* 0x0000f00005117984 */ /* 0x000fe80000000800 */
[----:B------:R-:W5:Y:S04]  /*0a70*/  LDS.64 R6, [R18+0x18] ;  /* 0x0000180012067984 */ /* 0x000f680000000a00 */
[----:B------:R-:W5:Y:S01]  /*0a80*/  LDS R0, [R5+0x118] ;  /* 0x0001180005007984 */ /* 0x000f620000000800 */
[----:B0-----:R-:W-:-:S03]  /*0a90*/  FFMA R8, R8, R20, R29 ;  /* 0x0000001408087223 */ /* 0x001fc6000000001d */
[----:B------:R-:W-:Y:S01]  /*0aa0*/  LDS R3, [R5+0x140] ;  /* 0x0001400005037984 */ /* 0x000fe20000000800 */
[----:B-1----:R-:W-:-:S03]  /*0ab0*/  FFMA R9, R25, R9, R8 ;  /* 0x0000000919097223 */ /* 0x002fc60000000008 */
[----:B------:R-:W0:Y:S04]  /*0ac0*/  LDS.64 R12, [R18+0x20] ;  /* 0x00002000120c7984 */ /* 0x000e280000000a00 */
[----:B------:R-:W1:Y:S01]  /*0ad0*/  LDS R16, [R5+0x168] ;  /* 0x0001680005107984 */ /* 0x000e620000000800 */
[----:B--2---:R-:W-:-:S04]  /*0ae0*/  FFMA R14, R14, R22, R9 ;  /* 0x000000160e0e7223 */ /* 0x004fc80000000009 */
[----:B---3--:R-:W-:-:S04]  /*0af0*/  FFMA R15, R27, R15, R14 ;  /* 0x0000000f1b0f7223 */ /* 0x008fc8000000000e */
[----:B----4-:R-:W-:-:S04]  /*0b00*/  FFMA R15, R10, R19, R15 ;  /* 0x000000130a0f7223 */ /* 0x010fc8000000000f */
[----:B-----5:R-:W-:-:S04]  /*0b10*/  FFMA R11, R4, R11, R15 ;  /* 0x0000000b040b7223 */ /* 0x020fc8000000000f */
[----:B------:R-:W-:-:S04]  /*0b20*/  FFMA R11, R6, R17, R11 ;  /* 0x00000011060b7223 */ /* 0x000fc8000000000b */
[----:B------:R-:W-:-:S04]  /*0b30*/  FFMA R7, R0, R7, R11 ;  /* 0x0000000700077223 */ /* 0x000fc8000000000b */
[----:B0-----:R-:W-:-:S04]  /*0b40*/  FFMA R3, R12, R3, R7 ;  /* 0x000000030c037223 */ /* 0x001fc80000000007 */
[----:B-1----:R-:W-:Y:S01]  /*0b50*/  FFMA R29, R16, R13, R3 ;  /* 0x0000000d101d7223 */ /* 0x002fe20000000003 */
[----:B------:R-:W-:Y:S06]  /*0b60*/  BAR.SYNC.DEFER_BLOCKING 0x0 ;  /* 0x0000000000007b1d */ /* 0x000fec0000010000 */
.L_x_0:
[----:B------:R-:W-:-:S04]  /*0b70*/  VIMNMX R3, PT, PT, R23, R21, !PT ;  /* 0x0000001517037248 */ /* 0x000fc80007fe0100 */
[----:B------:R-:W-:-:S13]  /*0b80*/  ISETP.GE.AND P0, PT, R3, R2, PT ;  /* 0x000000020300720c */ /* 0x000fda0003f06270 */
[----:B------:R-:W-:Y:S05]  /*0b90*/  @P0 EXIT ;  /* 0x000000000000094d */ /* 0x000fea0003800000 */
[----:B------:R-:W0:Y:S01]  /*0ba0*/  LDC.64 R4, c[0x0][0x390] ;  /* 0x0000e400ff047b82 */ /* 0x000e220000000a00 */
[----:B------:R-:W-:-:S04]  /*0bb0*/  IMAD R3, R23, R2, R21 ;  /* 0x0000000217037224 */ /* 0x000fc800078e0215 */
[----:B0-----:R-:W-:-:S05]  /*0bc0*/  IMAD.WIDE R2, R3, 0x4, R4 ;  /* 0x0000000403027825 */ /* 0x001fca00078e0204 */
[----:B------:R-:W-:Y:S01]  /*0bd0*/  STG.E desc[UR6][R2.64], R29 ;  /* 0x0000001d02007986 */ /* 0x000fe2000c101906 */
[----:B------:R-:W-:Y:S05]  /*0be0*/  EXIT ;  /* 0x000000000000794d */ /* 0x000fea0003800000 */
.L_x_3:
[----:B------:R-:W-:-:S00]  /*0bf0*/  BRA `(.L_x_3) ;  /* 0xfffffffc00fc7947 */ /* 0x000fc0000383ffff */
[----:B------:R-:W-:-:S00]  /*0c00*/  NOP ;  /* 0x0000000000007918 */ /* 0x000fc00000000000 */
[----:B------:R-:W-:-:S00]  /*0c10*/  NOP ;  /* 0x0000000000007918 */ /* 0x000fc00000000000 */
[----:B------:R-:W-:-:S00]  /*0c20*/  NOP ;  /* 0x0000000000007918 */ /* 0x000fc00000000000 */
[----:B------:R-:W-:-:S00]  /*0c30*/  NOP ;  /* 0x0000000000007918 */ /* 0x000fc00000000000 */
[----:B------:R-:W-:-:S00]  /*0c40*/  NOP ;  /* 0x0000000000007918 */ /* 0x000fc00000000000 */
[----:B------:R-:W-:-:S00]  /*0c50*/  NOP ;  /* 0x0000000000007918 */ /* 0x000fc00000000000 */
[----:B------:R-:W-:-:S00]  /*0c60*/  NOP ;  /* 0x0000000000007918 */ /* 0x000fc00000000000 */
[----:B------:R-:W-:-:S00]  /*0c70*/  NOP ;  /* 0x0000000000007918 */ /* 0x000fc00000000000 */
.L_x_9:


//--------------------- .text._Z15MatrixMulKernelPfS_S_i --------------------------
	.section	.text._Z15MatrixMulKernelPfS_S_i,"ax",@progbits
	.align	128
        .global         _Z15MatrixMulKernelPfS_S_i
        .type           _Z15MatrixMulKernelPfS_S_i,@function
        .size           _Z15MatrixMulKernelPfS_S_i,(.L_x_10 - _Z15MatrixMulKernelPfS_S_i)
        .other          _Z15MatrixMulKernelPfS_S_i,@"STO_CUDA_ENTRY STV_DEFAULT"
_Z15MatrixMulKernelPfS_S_i:
.text._Z15MatrixMulKernelPfS_S_i:
[----:B------:R-:W-:Y:S01]  /*0000*/  LDC R1, c[0x0][0x37c] ;  /* 0x0000df00ff017b82 */ /* 0x000fe20000000800 */
[----:B------:R-:W0:Y:S07]  /*0010*/  S2R R0, SR_TID.Y ;  /* 0x0000000000007919 */ /* 0x000e2e0000002200 */
[----:B------:R-:W0:Y:S01]  /*0020*/  S2UR UR4, SR_CTAID.Y ;  /* 0x00000000000479c3 */ /* 0x000e220000002600 */
[----:B------:R-:W1:Y:S01]  /*0030*/  LDCU UR20, c[0x0][0x398] ;  /* 0x00007300ff1477ac */ /* 0x000e620008000800 */
[----:B------:R-:W2:Y:S06]  /*0040*/  S2R R3, SR_TID.X ;  /* 0x0000000000037919 */ /* 0x000eac0000002100 */
[----:B------:R-:W0:Y:S08]  /*0050*/  LDC R13, c[0x0][0x364] ;  /* 0x0000d900ff0d7b82 */ /* 0x000e300000000800 */
[----:B------:R-:W2:Y:S08]  /*0060*/  S2UR UR5, SR_CTAID.X ;  /* 0x00000000000579c3 */ /* 0x000eb00000002500 */
[----:B------:R-:W2:Y:S01]  /*0070*/  LDC R2, c[0x0][0x360] ;  /* 0x0000d800ff027b82 */ /* 0x000ea20000000800 */
[----:B0-----:R-:W-:-:S02]  /*0080*/  IMAD R13, R13, UR4, R0 ;  /* 0x000000040d0d7c24 */ /* 0x001fc4000f8e0200 */
[----:B--2---:R-:W-:-:S05]  /*0090*/  IMAD R0, R2, UR5, R3 ;  /* 0x0000000502007c24 */ /* 0x004fca000f8e0203 */
[----:B------:R-:W-:-:S04]  /*00a0*/  VIMNMX R2, PT, PT, R13, R0, !PT ;  /* 0x000000000d027248 */ /* 0x000fc80007fe0100 */
[----:B-1----:R-:W-:-:S13]  /*00b0*/  ISETP.GE.AND P0, PT, R2, UR20, PT ;  /* 0x0000001402007c0c */ /* 0x002fda000bf06270 */
[----:B------:R-:W-:Y:S05]  /*00c0*/  @P0 EXIT ;  /* 0x000000000000094d */ /* 0x000fea0003800000 */
[----:B------:R-:W-:Y:S01]  /*00d0*/  UISETP.GE.U32.AND UP0, UPT, UR20, 0x8, UPT ;  /* 0x000000081400788c */ /* 0x000fe2000bf06070 */
[----:B------:R-:W-:Y:S02]  /*00e0*/  HFMA2 R12, -RZ, RZ, 0, 0 ;  /* 0x00000000ff0c7431 */ /* 0x000fe400000001ff */
[----:B------:R-:W-:Y:S01]  /*00f0*/  IMAD R13, R13, UR20, RZ ;  /* 0x000000140d0d7c24 */ /* 0x000fe2000f8e02ff */
[----:B------:R-:W-:Y:S01]  /*0100*/  UMOV UR4, URZ ;  /* 0x000000ff00047c82 */ /* 0x000fe20008000000 */
[----:B------:R-:W0:Y:S04]  /*0110*/  LDCU.64 UR18, c[0x0][0x358] ;  /* 0x00006b00ff1277ac */ /* 0x000e280008000a00 */
[----:B------:R-:W-:Y:S05]  /*0120*/  BRA.U !UP0, `(.L_x_4) ;  /* 0x0000000508047547 */ /* 0x000fea000b800000 */
[----:B------:R-:W1:Y:S01]  /*0130*/  LDCU.128 UR24, c[0x0][0x380] ;  /* 0x00007000ff1877ac */ /* 0x000e620008000c00 */
[----:B------:R-:W-:Y:S02]  /*0140*/  MOV R12, RZ ;  /* 0x000000ff000c7202 */ /* 0x000fe40000000f00 */
[----:B------:R-:W-:Y:S01]  /*0150*/  MOV R14, R0 ;  /* 0x00000000000e7202 */ /* 0x000fe20000000f00 */
[----:B------:R-:W-:-:S04]  /*0160*/  ULOP3.LUT UR4, UR20, 0x7ffffff8, URZ, 0xc0, !UPT ;  /* 0x7ffffff814047892 */ /* 0x000fc8000f8ec0ff */
[----:B------:R-:W-:Y:S01]  /*0170*/  UIADD3 UR5, UPT, UPT, -UR4, URZ, URZ ;  /* 0x000000ff04057290 */ /* 0x000fe2000fffe1ff */
[----:B-1----:R-:W-:Y:S01]  /*0180*/  MOV R2, UR24 ;  /* 0x0000001800027c02 */ /* 0x002fe20008000f00 */
[----:B------:R-:W-:Y:S01]  /*0190*/  UIMAD.WIDE UR6, UR20, 0x8, UR26 ;  /* 0x00000008140678a5 */ /* 0x000fe2000f8e021a */
[----:B------:R-:W-:Y:S01]  /*01a0*/  MOV R3, UR25 ;  /* 0x0000001900037c02 */ /* 0x000fe20008000f00 */
[----:B------:R-:W-:Y:S02]  /*01b0*/  UIMAD.WIDE UR8, UR20, 0xc, UR26 ;  /* 0x0000000c140878a5 */ /* 0x000fe4000f8e021a */
[----:B------:R-:W-:Y:S01]  /*01c0*/  UIMAD.WIDE UR10, UR20, 0x10, UR26 ;  /* 0x00000010140a78a5 */ /* 0x000fe2000f8e021a */
[----:B------:R-:W-:Y:S01]  /*01d0*/  IMAD.WIDE.U32 R2, R13, 0x4, R2 ;  /* 0x000000040d027825 */ /* 0x000fe200078e0002 */
[----:B------:R-:W-:Y:S02]  /*01e0*/  UIMAD.WIDE UR12, UR20, 0x14, UR26 ;  /* 0x00000014140c78a5 */ /* 0x000fe4000f8e021a */
[----:B------:R-:W-:Y:S01]  /*01f0*/  UIMAD.WIDE UR14, UR20, 0x18, UR26 ;  /* 0x00000018140e78a5 */ /* 0x000fe2000f8e021a */
[----:B------:R-:W-:Y:S01]  /*0200*/  IADD3 R2, P0, PT, R2, 0x10, RZ ;  /* 0x0000001002027810 */ /* 0x000fe20007f1e0ff */
[----:B------:R-:W-:-:S03]  /*0210*/  UIMAD.WIDE UR16, UR20, 0x1c, UR26 ;  /* 0x0000001c141078a5 */ /* 0x000fc6000f8e021a */
[----:B------:R-:W-:-:S09]  /*0220*/  IADD3.X R3, PT, PT, RZ, R3, RZ, P0, !PT ;  /* 0x00000003ff037210 */ /* 0x000fd200007fe4ff */
.L_x_5:
[----:B------:R-:W-:Y:S01]  /*0230*/  UIMAD.WIDE UR22, UR20, 0x4, UR26 ;  /* 0x00000004141678a5 */ /* 0x000fe2000f8e021a */
[----:B------:R-:W-:Y:S02]  /*0240*/  IMAD.MOV.U32 R23, RZ, RZ, 0x4 ;  /* 0x00000004ff177424 */ /* 0x000fe400078e00ff */
[----:B------:R-:W-:Y:S01]  /*0250*/  HFMA2 R11, -RZ, RZ, 0, 2.384185791015625e-07 ;  /* 0x00000004ff0b7431 */ /* 0x000fe200000001ff */
[----:B------:R-:W-:Y:S01]  /*0260*/  MOV R25, 0x4 ;  /* 0x0000000400197802 */ /* 0x000fe20000000f00 */
[----:B0-----:R-:W2:Y:S01]  /*0270*/  LDG.E R21, desc[UR18][R2.64+-0x10] ;  /* 0xfffff01202157981 */ /* 0x001ea2000c1e1900 */
[C---:B------:R-:W-:Y:S01]  /*0280*/  IMAD.WIDE R22, R14.reuse, R23, UR26 ;  /* 0x0000001a0e167e25 */ /* 0x040fe2000f8e0217 */
[----:B------:R-:W-:Y:S02]  /*0290*/  MOV R8, UR22 ;  /* 0x0000001600087c02 */ /* 0x000fe40008000f00 */
[----:B------:R-:W-:Y:S01]  /*02a0*/  MOV R9, UR23 ;  /* 0x0000001700097c02 */ /* 0x000fe20008000f00 */
[----:B------:R-:W3:Y:S02]  /*02b0*/  LDG.E R19, desc[UR18][R2.64+-0xc] ;  /* 0xfffff41202137981 */ /* 0x000ee4000c1e1900 */
[----:B------:R-:W-:-:S02]  /*02c0*/  IMAD.WIDE R8, R14, 0x4, R8 ;  /* 0x000000040e087825 */ /* 0x000fc400078e0208 */
[----:B------:R-:W2:Y:S01]  /*02d0*/  LDG.E R22, desc[UR18][R22.64] ;  /* 0x0000001216167981 */ /* 0x000ea2000c1e1900 */
[----:B------:R-:W-:Y:S01]  /*02e0*/  MOV R5, 0x4 ;  /* 0x0000000400057802 */ /* 0x000fe20000000f00 */
[C---:B------:R-:W-:Y:S02]  /*02f0*/  IMAD.WIDE R24, R14.reuse, R25, UR6 ;  /* 0x000000060e187e25 */ /* 0x040fe4000f8e0219 */
[----:B------:R0:W3:Y:S02]  /*0300*/  LDG.E R20, desc[UR18][R8.64] ;  /* 0x0000001208147981 */ /* 0x0000e4000c1e1900 */
[----:B------:R-:W-:Y:S02]  /*0310*/  IMAD.WIDE R10, R14, R11, UR8 ;  /* 0x000000080e0a7e25 */ /* 0x000fe4000f8e020b */
[----:B------:R-:W4:Y:S04]  /*0320*/  LDG.E R18, desc[UR18][R24.64] ;  /* 0x0000001218127981 */ /* 0x000f28000c1e1900 */
[----:B------:R-:W4:Y:S01]  /*0330*/  LDG.E R17, desc[UR18][R2.64+-0x8] ;  /* 0xfffff81202117981 */ /* 0x000f22000c1e1900 */
[----:B0-----:R-:W-:-:S02]  /*0340*/  HFMA2 R9, -RZ, RZ, 0, 2.384185791015625e-07 ;  /* 0x00000004ff097431 */ /* 0x001fc400000001ff */
[----:B------:R-:W-:Y:S01]  /*0350*/  IMAD.MOV.U32 R7, RZ, RZ, 0x4 ;  /* 0x00000004ff077424 */ /* 0x000fe200078e00ff */
[----:B------:R0:W5:Y:S01]  /*0360*/  LDG.E R16, desc[UR18][R10.64] ;  /* 0x000000120a107981 */ /* 0x000162000c1e1900 */
[----:B------:R-:W-:-:S03]  /*0370*/  IMAD.WIDE R4, R14, R5, UR10 ;  /* 0x0000000a0e047e25 */ /* 0x000fc6000f8e0205 */
[----:B------:R-:W5:Y:S01]  /*0380*/  LDG.E R15, desc[UR18][R2.64+-0x4] ;  /* 0xfffffc12020f7981 */ /* 0x000f62000c1e1900 */
[C---:B------:R-:W-:Y:S01]  /*0390*/  IMAD.WIDE R6, R14.reuse, R7, UR12 ;  /* 0x0000000c0e067e25 */ /* 0x040fe2000f8e0207 */
[----:B------:R-:W-:Y:S02]  /*03a0*/  MOV R27, 0x4 ;  /* 0x00000004001b7802 */ /* 0x000fe40000000f00 */
[----:B------:R1:W5:Y:S01]  /*03b0*/  LDG.E R4, desc[UR18][R4.64] ;  /* 0x0000001204047981 */ /* 0x000362000c1e1900 */
[----:B------:R-:W-:-:S03]  /*03c0*/  IMAD.WIDE R8, R14, R9, UR14 ;  /* 0x0000000e0e087e25 */ /* 0x000fc6000f8e0209 */
[----:B------:R-:W5:Y:S01]  /*03d0*/  LDG.E R23, desc[UR18][R2.64] ;  /* 0x0000001202177981 */ /* 0x000f62000c1e1900 */
[----:B0-----:R-:W-:-:S03]  /*03e0*/  IMAD.WIDE R10, R14, R27, UR16 ;  /* 0x000000100e0a7e25 */ /* 0x001fc6000f8e021b */
[----:B------:R-:W5:Y:S04]  /*03f0*/  LDG.E R7, desc[UR18][R6.64] ;  /* 0x0000001206077981 */ /* 0x000f68000c1e1900 */
[----:B------:R-:W5:Y:S04]  /*0400*/  LDG.E R24, desc[UR18][R2.64+0x4] ;  /* 0x0000041202187981 */ /* 0x000f68000c1e1900 */
[----:B------:R-:W5:Y:S04]  /*0410*/  LDG.E R8, desc[UR18][R8.64] ;  /* 0x0000001208087981 */ /* 0x000f68000c1e1900 */
[----:B------:R-:W5:Y:S04]  /*0420*/  LDG.E R25, desc[UR18][R2.64+0x8] ;  /* 0x0000081202197981 */ /* 0x000f68000c1e1900 */
[----:B------:R-:W5:Y:S04]  /*0430*/  LDG.E R10, desc[UR18][R10.64] ;  /* 0x000000120a0a7981 */ /* 0x000f68000c1e1900 */
[----:B------:R0:W5:Y:S01]  /*0440*/  LDG.E R27, desc[UR18][R2.64+0xc] ;  /* 0x00000c12021b7981 */ /* 0x000162000c1e1900 */
[----:B------:R-:W-:-:S04]  /*0450*/  UIADD3 UR5, UPT, UPT, UR5, 0x8, URZ ;  /* 0x0000000805057890 */ /* 0x000fc8000fffe0ff */
[----:B------:R-:W-:Y:S01]  /*0460*/  UISETP.NE.AND UP0, UPT, UR5, URZ, UPT ;  /* 0x000000ff0500728c */ /* 0x000fe2000bf05270 */
[----:B-1----:R-:W-:Y:S02]  /*0470*/  MOV R5, UR20 ;  /* 0x0000001400057c02 */ /* 0x002fe40008000f00 */
[----:B0-----:R-:W-:Y:S02]  /*0480*/  IADD3 R2, P0, PT, R2, 0x20, RZ ;  /* 0x0000002002027810 */ /* 0x001fe40007f1e0ff */
[----:B------:R-:W-:Y:S02]  /*0490*/  LEA R14, R5, R14, 0x3 ;  /* 0x0000000e050e7211 */ /* 0x000fe400078e18ff */
[----:B------:R-:W-:Y:S01]  /*04a0*/  IADD3.X R3, PT, PT, RZ, R3, RZ, P0, !PT ;  /* 0x00000003ff037210 */ /* 0x000fe200007fe4ff */
[----:B--2---:R-:W-:-:S04]  /*04b0*/  FFMA R22, R21, R22, R12 ;  /* 0x0000001615167223 */ /* 0x004fc8000000000c */
[----:B---3--:R-:W-:-:S04]  /*04c0*/  FFMA R20, R19, R20, R22 ;  /* 0x0000001413147223 */ /* 0x008fc80000000016 */
[----:B----4-:R-:W-:-:S04]  /*04d0*/  FFMA R18, R17, R18, R20 ;  /* 0x0000001211127223 */ /* 0x010fc80000000014 */
[----:B-----5:R-:W-:-:S04]  /*04e0*/  FFMA R16, R15, R16, R18 ;  /* 0x000000100f107223 */ /* 0x020fc80000000012 */
[----:B------:R-:W-:-:S04]  /*04f0*/  FFMA R23, R23, R4, R16 ;  /* 0x0000000417177223 */ /* 0x000fc80000000010 */
[----:B------:R-:W-:-:S04]  /*0500*/  FFMA R24, R24, R7, R23 ;  /* 0x0000000718187223 */ /* 0x000fc80000000017 */
[----:B------:R-:W-:-:S04]  /*0510*/  FFMA R8, R25, R8, R24 ;  /* 0x0000000819087223 */ /* 0x000fc80000000018 */
[----:B------:R-:W-:Y:S01]  /*0520*/  FFMA R12, R27, R10, R8 ;  /* 0x0000000a1b0c7223 */ /* 0x000fe20000000008 */
[----:B------:R-:W-:Y:S06]  /*0530*/  BRA.U UP0, `(.L_x_5) ;  /* 0xfffffffd003c7547 */ /* 0x000fec000b83ffff */
.L_x_4:
[----:B------:R-:W-:-:S04]  /*0540*/  ULOP3.LUT UR6, UR20, 0x7, URZ, 0xc0, !UPT ;  /* 0x0000000714067892 */ /* 0x000fc8000f8ec0ff */
[----:B------:R-:W-:-:S09]  /*0550*/  UISETP.NE.AND UP0, UPT, UR6, URZ, UPT ;  /* 0x000000ff0600728c */ /* 0x000fd2000bf05270 */
[----:B------:R-:W-:Y:S05]  /*0560*/  BRA.U !UP0, `(.L_x_6) ;  /* 0x0000000508387547 */ /* 0x000fea000b800000 */
[----:B------:R-:W-:Y:S02]  /*0570*/  UISETP.GE.U32.AND UP0, UPT, UR6, 0x4, UPT ;  /* 0x000000040600788c */ /* 0x000fe4000bf06070 */
[----:B------:R-:W-:-:S04]  /*0580*/  ULOP3.LUT UR5, UR20, 0x3, URZ, 0xc0, !UPT ;  /* 0x0000000314057892 */ /* 0x000fc8000f8ec0ff */
[----:B------:R-:W-:-:S03]  /*0590*/  UISETP.NE.AND UP1, UPT, UR5, URZ, UPT ;  /* 0x000000ff0500728c */ /* 0x000fc6000bf25270 */
[----:B------:R-:W-:Y:S08]  /*05a0*/  BRA.U !UP0, `(.L_x_7) ;  /* 0x00000001087c7547 */ /* 0x000ff0000b800000 */
[----:B------:R-:W1:Y:S01]  /*05b0*/  LDC.64 R6, c[0x0][0x388] ;  /* 0x0000e200ff067b82 */ /* 0x000e620000000a00 */
[----:B------:R-:W2:Y:S01]  /*05c0*/  LDCU.64 UR6, c[0x0][0x380] ;  /* 0x00007000ff0677ac */ /* 0x000ea20008000a00 */
[----:B------:R-:W-:Y:S01]  /*05d0*/  IMAD.U32 R9, RZ, RZ, UR4 ;  /* 0x00000004ff097e24 */ /* 0x000fe2000f8e00ff */
[C---:B------:R-:W-:Y:S02]  /*05e0*/  IADD3 R3, PT, PT, R13.reuse, UR4, RZ ;  /* 0x000000040d037c10 */ /* 0x040fe4000fffe0ff */
[----:B------:R-:W-:Y:S01]  /*05f0*/  IADD3 R10, P0, PT, R13, UR4, RZ ;  /* 0x000000040d0a7c10 */ /* 0x000fe2000ff1e0ff */
[----:B------:R-:W-:Y:S01]  /*0600*/  IMAD R9, R9, UR20, R0 ;  /* 0x0000001409097c24 */ /* 0x000fe2000f8e0200 */
[----:B------:R-:W-:Y:S01]  /*0610*/  MOV R11, UR20 ;  /* 0x00000014000b7c02 */ /* 0x000fe20008000f00 */
[----:B------:R-:W3:Y:S01]  /*0620*/  LDC.64 R4, c[0x0][0x380] ;  /* 0x0000e000ff047b82 */ /* 0x000ee20000000a00 */
[----:B------:R-:W-:Y:S01]  /*0630*/  MOV R15, UR20 ;  /* 0x00000014000f7c02 */ /* 0x000fe20008000f00 */
[----:B-1----:R-:W-:Y:S01]  /*0640*/  IMAD.WIDE R6, R9, 0x4, R6 ;  /* 0x0000000409067825 */ /* 0x002fe200078e0206 */
[----:B------:R-:W-:-:S05]  /*0650*/  MOV R9, UR20 ;  /* 0x0000001400097c02 */ /* 0x000fca0008000f00 */
[----:B------:R-:W-:Y:S02]  /*0660*/  IMAD.WIDE R8, R9, 0x4, R6 ;  /* 0x0000000409087825 */ /* 0x000fe400078e0206 */
[----:B0-----:R-:W4:Y:S02]  /*0670*/  LDG.E R6, desc[UR18][R6.64] ;  /* 0x0000001206067981 */ /* 0x001f24000c1e1900 */
[----:B---3--:R-:W-:Y:S01]  /*0680*/  IMAD.WIDE.U32 R4, R3, 0x4, R4 ;  /* 0x0000000403047825 */ /* 0x008fe200078e0004 */
[----:B------:R-:W-:Y:S01]  /*0690*/  IADD3.X R3, PT, PT, RZ, RZ, RZ, P0, !PT ;  /* 0x000000ffff037210 */ /* 0x000fe200007fe4ff */
[----:B------:R-:W3:Y:S01]  /*06a0*/  LDG.E R17, desc[UR18][R8.64] ;  /* 0x0000001208117981 */ /* 0x000ee2000c1e1900 */
[----:B--2---:R-:W-:-:S03]  /*06b0*/  LEA R2, P0, R10, UR6, 0x2 ;  /* 0x000000060a027c11 */ /* 0x004fc6000f8010ff */
[----:B------:R-:W4:Y:S01]  /*06c0*/  LDG.E R5, desc[UR18][R4.64] ;  /* 0x0000001204057981 */ /* 0x000f22000c1e1900 */
[----:B------:R-:W-:Y:S01]  /*06d0*/  LEA.HI.X R3, R10, UR7, R3, 0x2, P0 ;  /* 0x000000070a037c11 */ /* 0x000fe200080f1403 */
[----:B------:R-:W-:-:S04]  /*06e0*/  IMAD.WIDE R10, R11, 0x4, R8 ;  /* 0x000000040b0a7825 */ /* 0x000fc800078e0208 */
[----:B------:R-:W3:Y:S01]  /*06f0*/  LDG.E R16, desc[UR18][R2.64+0x4] ;  /* 0x0000041202107981 */ /* 0x000ee2000c1e1900 */
[----:B------:R-:W-:-:S03]  /*0700*/  IMAD.WIDE R14, R15, 0x4, R10 ;  /* 0x000000040f0e7825 */ /* 0x000fc600078e020a */
[----:B------:R-:W2:Y:S04]  /*0710*/  LDG.E R19, desc[UR18][R10.64] ;  /* 0x000000120a137981 */ /* 0x000ea8000c1e1900 */
[----:B------:R-:W2:Y:S04]  /*0720*/  LDG.E R18, desc[UR18][R2.64+0x8] ;  /* 0x0000081202127981 */ /* 0x000ea8000c1e1900 */
[----:B------:R-:W5:Y:S04]  /*0730*/  LDG.E R20, desc[UR18][R2.64+0xc] ;  /* 0x00000c1202147981 */ /* 0x000f68000c1e1900 */
[----:B------:R-:W5:Y:S01]  /*0740*/  LDG.E R14, desc[UR18][R14.64] ;  /* 0x000000120e0e7981 */ /* 0x000f62000c1e1900 */
[----:B------:R-:W-:Y:S01]  /*0750*/  UIADD3 UR4, UPT, UPT, UR4, 0x4, URZ ;  /* 0x0000000404047890 */ /* 0x000fe2000fffe0ff */
[----:B----4-:R-:W-:-:S04]  /*0760*/  FFMA R5, R5, R6, R12 ;  /* 0x0000000605057223 */ /* 0x010fc8000000000c */
[----:B---3--:R-:W-:-:S04]  /*0770*/  FFMA R5, R16, R17, R5 ;  /* 0x0000001110057223 */ /* 0x008fc80000000005 */
[----:B--2---:R-:W-:-:S04]  /*0780*/  FFMA R5, R18, R19, R5 ;  /* 0x0000001312057223 */ /* 0x004fc80000000005 */
[----:B-----5:R-:W-:-:S07]  /*0790*/  FFMA R12, R20, R14, R5 ;  /* 0x0000000e140c7223 */ /* 0x020fce0000000005 */
.L_x_7:
[----:B------:R-:W-:Y:S05]  /*07a0*/  BRA.U !UP1, `(.L_x_6) ;  /* 0x0000000109a87547 */ /* 0x000fea000b800000 */
[----:B------:R-:W-:Y:S01]  /*07b0*/  UISETP.NE.AND UP0, UPT, UR5, 0x1, UPT ;  /* 0x000000010500788c */ /* 0x000fe2000bf05270 */
[----:B------:R-:W-:Y:S01]  /*07c0*/  MOV R7, UR4 ;  /* 0x0000000400077c02 */ /* 0x000fe20008000f00 */
[----:B------:R-:W-:Y:S02]  /*07d0*/  ULOP3.LUT UR5, UR20, 0x1, URZ, 0xc0, !UPT ;  /* 0x0000000114057892 */ /* 0x000fe4000f8ec0ff */
[----:B------:R-:W-:Y:S02]  /*07e0*/  MOV R15, UR20 ;  /* 0x00000014000f7c02 */ /* 0x000fe40008000f00 */
[----:B------:R-:W-:Y:S01]  /*07f0*/  UISETP.NE.U32.AND UP1, UPT, UR5, 0x1, UPT ;  /* 0x000000010500788c */ /* 0x000fe2000bf25070 */
[----:B------:R-:W-:-:S04]  /*0800*/  PLOP3.LUT P1, PT, PT, PT, UP0, 0x80, 0x8 ;  /* 0x000000000008781c */ /* 0x000fc80003f2f008 */
[----:B------:R-:W1:Y:S01]  /*0810*/  @UP0 LDCU.128 UR8, c[0x0][0x380] ;  /* 0x00007000ff0807ac */ /* 0x000e620008000c00 */
[----:B------:R-:W-:Y:S01]  /*0820*/  PLOP3.LUT P0, PT, PT, PT, UP1, 0x80, 0x8 ;  /* 0x000000000008781c */ /* 0x000fe20003f0f018 */
[----:B------:R-:W2:Y:S04]  /*0830*/  @UP0 LDCU.64 UR6, c[0x0][0x380] ;  /* 0x00007000ff0607ac */ /* 0x000ea80008000a00 */
[----:B------:R-:W3:Y:S03]  /*0840*/  @!UP1 LDCU.128 UR12, c[0x0][0x380] ;  /* 0x00007000ff0c97ac */ /* 0x000ee60008000c00 */
[C---:B------:R-:W-:Y:S02]  /*0850*/  @P1 IADD3 R3, PT, PT, R13.reuse, UR4, RZ ;  /* 0x000000040d031c10 */ /* 0x040fe4000fffe0ff */
[----:B------:R-:W-:Y:S01]  /*0860*/  @P1 IADD3 R6, P2, PT, R13, UR4, RZ ;  /* 0x000000040d061c10 */ /* 0x000fe2000ff5e0ff */
[----:B------:R-:W-:Y:S01]  /*0870*/  @UP0 UIADD3 UR4, UPT, UPT, UR4, 0x2, URZ ;  /* 0x0000000204040890 */ /* 0x000fe2000fffe0ff */
[----:B-1----:R-:W-:Y:S01]  /*0880*/  MOV R11, UR9 ;  /* 0x00000009000b7c02 */ /* 0x002fe20008000f00 */
[----:B------:R-:W-:Y:S01]  /*0890*/  IMAD.U32 R10, RZ, RZ, UR8 ;  /* 0x00000008ff0a7e24 */ /* 0x000fe2000f8e00ff */
[----:B------:R-:W-:-:S02]  /*08a0*/  MOV R4, UR10 ;  /* 0x0000000a00047c02 */ /* 0x000fc40008000f00 */
[----:B------:R-:W-:Y:S01]  /*08b0*/  MOV R5, UR11 ;  /* 0x0000000b00057c02 */ /* 0x000fe20008000f00 */
[----:B------:R-:W-:-:S04]  /*08c0*/  @P1 IMAD.WIDE.U32 R10, R3, 0x4, R10 ;  /* 0x00000004030a1825 */ /* 0x000fc800078e000a */
[----:B------:R-:W-:Y:S01]  /*08d0*/  @P1 IMAD R3, R7, UR20, R0 ;  /* 0x0000001407031c24 */ /* 0x000fe2000f8e0200 */
[----:B------:R-:W-:Y:S01]  /*08e0*/  @P1 IADD3.X R7, PT, PT, RZ, RZ, RZ, P2, !PT ;  /* 0x000000ffff071210 */ /* 0x000fe200017fe4ff */
[----:B------:R-:W-:Y:S01]  /*08f0*/  IMAD.U32 R19, RZ, RZ, UR4 ;  /* 0x00000004ff137e24 */ /* 0x000fe2000f8e00ff */
[C---:B--2---:R-:W-:Y:S01]  /*0900*/  @P1 LEA R2, P2, R6.reuse, UR6, 0x2 ;  /* 0x0000000606021c11 */ /* 0x044fe2000f8410ff */
[----:B------:R-:W-:Y:S01]  /*0910*/  @P1 IMAD.WIDE R4, R3, 0x4, R4 ;  /* 0x0000000403041825 */ /* 0x000fe200078e0204 */
[----:B------:R-:W-:Y:S01]  /*0920*/  @!P0 IADD3 R17, PT, PT, R13, UR4, RZ ;  /* 0x000000040d118c10 */ /* 0x000fe2000fffe0ff */
[----:B0-----:R-:W2:Y:S01]  /*0930*/  @P1 LDG.E R11, desc[UR18][R10.64] ;  /* 0x000000120a0b1981 */ /* 0x001ea2000c1e1900 */
[----:B------:R-:W-:Y:S01]  /*0940*/  @P1 LEA.HI.X R3, R6, UR7, R7, 0x2, P2 ;  /* 0x0000000706031c11 */ /* 0x000fe200090f1407 */
[----:B------:R-:W-:Y:S01]  /*0950*/  @!P0 IMAD R19, R19, UR20, R0 ;  /* 0x0000001413138c24 */ /* 0x000fe2000f8e0200 */
[----:B---3--:R-:W-:Y:S01]  /*0960*/  MOV R6, UR12 ;  /* 0x0000000c00067c02 */ /* 0x008fe20008000f00 */
[----:B------:R-:W-:Y:S01]  /*0970*/  @P1 IMAD.WIDE R14, R15, 0x4, R4 ;  /* 0x000000040f0e1825 */ /* 0x000fe200078e0204 */
[----:B------:R-:W-:Y:S01]  /*0980*/  MOV R7, UR13 ;  /* 0x0000000d00077c02 */ /* 0x000fe20008000f00 */
[----:B------:R-:W2:Y:S01]  /*0990*/  @P1 LDG.E R4, desc[UR18][R4.64] ;  /* 0x0000001204041981 */ /* 0x000ea2000c1e1900 */
[----:B------:R-:W-:-:S02]  /*09a0*/  MOV R8, UR14 ;  /* 0x0000000e00087c02 */ /* 0x000fc40008000f00 */
[----:B------:R-:W-:Y:S01]  /*09b0*/  MOV R9, UR15 ;  /* 0x0000000f00097c02 */ /* 0x000fe20008000f00 */
[----:B------:R-:W-:Y:S01]  /*09c0*/  @!P0 IMAD.WIDE.U32 R6, R17, 0x4, R6 ;  /* 0x0000000411068825 */ /* 0x000fe200078e0006 */
[----:B------:R-:W3:Y:S03]  /*09d0*/  @P1 LDG.E R14, desc[UR18][R14.64] ;  /* 0x000000120e0e1981 */ /* 0x000ee6000c1e1900 */
[----:B------:R-:W-:Y:S01]  /*09e0*/  @!P0 IMAD.WIDE R8, R19, 0x4, R8 ;  /* 0x0000000413088825 */ /* 0x000fe200078e0208 */
[----:B------:R-:W3:Y:S04]  /*09f0*/  @P1 LDG.E R2, desc[UR18][R2.64+0x4] ;  /* 0x0000041202021981 */ /* 0x000ee8000c1e1900 */
[----:B------:R-:W4:Y:S04]  /*0a00*/  @!P0 LDG.E R7, desc[UR18][R6.64] ;  /* 0x0000001206078981 */ /* 0x000f28000c1e1900 */
[----:B------:R-:W4:Y:S01]  /*0a10*/  @!P0 LDG.E R8, desc[UR18][R8.64] ;  /* 0x0000001208088981 */ /* 0x000f22000c1e1900 */
[----:B--2---:R-:W-:-:S04]  /*0a20*/  @P1 FFMA R11, R11, R4, R12 ;  /* 0x000000040b0b1223 */ /* 0x004fc8000000000c */
[----:B---3--:R-:W-:-:S04]  /*0a30*/  @P1 FFMA R12, R2, R14, R11 ;  /* 0x0000000e020c1223 */ /* 0x008fc8000000000b */
[----:B----4-:R-:W-:-:S07]  /*0a40*/  @!P0 FFMA R12, R7, R8, R12 ;  /* 0x00000008070c8223 */ /* 0x010fce000000000c */
.L_x_6:
[----:B------:R-:W1:Y:S01]  /*0a50*/  LDC.64 R2, c[0x0][0x390] ;  /* 0x0000e400ff027b82 */ /* 0x000e620000000a00 */
[----:B------:R-:W-:-:S05]  /*0a60*/  IADD3 R13, PT, PT, R0, R13, RZ ;  /* 0x0000000d000d7210 */ /* 0x000fca0007ffe0ff */
[----:B-1----:R-:W-:-:S05]  /*0a70*/  IMAD.WIDE R2, R13, 0x4, R2 ;  /* 0x000000040d027825 */ /* 0x002fca00078e0202 */
[----:B0-----:R-:W-:Y:S01]  /*0a80*/  STG.E desc[UR18][R2.64], R12 ;  /* 0x0000000c02007986 */ /* 0x001fe2000c101912 */
[----:B------:R-:W-:Y:S05]  /*0a90*/  EXIT ;  /* 0x000000000000794d */ /* 0x000fea0003800000 */
.L_x_8:
        /* <DEDUP_REMOVED lines=14> */
.L_x_10:


//--------------------- .nv.shared._Z20TiledMatrixMulKernelPfS_S_i --------------------------
	.section	.nv.shared._Z20TiledMatrixMulKernelPfS_S_i,"aw",@nobits
	.sectionflags	@""
	.align	4
.nv.shared._Z20TiledMatrixMulKernelPfS_S_i:
	.zero		1824


//--------------------- .nv.shared.reserved.0     --------------------------
	.section	.nv.shared.reserved.0,"aw",@nobits
	.weak		__nv_reservedSMEM_offset_0_alias
	.size		__nv_reservedSMEM_offset_0_alias, 0, 64
	.other		__nv_reservedSMEM_offset_0_alias,@"STO_CUDA_RESERVED_SHARED STV_DEFAULT"
__nv_reservedSMEM_offset_0_alias:
	.zero		0
	.zero		64


//--------------------- .nv.constant0._Z20TiledMatrixMulKernelPfS_S_i --------------------------
	.section	.nv.constant0._Z20TiledMatrixMulKernelPfS_S_i,"a",@progbits
	.sectionflags	@""
	.align	4
.nv.constant0._Z20TiledMatrixMulKernelPfS_S_i:
	.zero		924


//--------------------- .nv.constant0._Z15MatrixMulKernelPfS_S_i --------------------------
	.section	.nv.constant0._Z15MatrixMulKernelPfS_S_i,"a",@progbits
	.sectionflags	@""
	.align	4
.nv.constant0._Z15MatrixMulKernelPfS_S_i:
	.zero		924


//--------------------- SYMBOLS --------------------------

	.type		.nv.reservedSmem.offset0,@object
	.size		.nv.reservedSmem.offset0,0x4
	.type		.nv.reservedSmem.cap,@object
	.size		.nv.reservedSmem.cap,0x4
